//
// Generated by NVIDIA NVVM Compiler
//
// Compiler Build ID: CL-36424714
// Cuda compilation tools, release 13.0, V13.0.88
// Based on NVVM 20.0.0
//

.version 9.0
.target sm_100
.address_size 64

	// .globl	_Z12assignPointsPfS_S_PiS0_iii

.visible .entry _Z12assignPointsPfS_S_PiS0_iii(
	.param .u64 .ptr .align 1 _Z12assignPointsPfS_S_PiS0_iii_param_0,
	.param .u64 .ptr .align 1 _Z12assignPointsPfS_S_PiS0_iii_param_1,
	.param .u64 .ptr .align 1 _Z12assignPointsPfS_S_PiS0_iii_param_2,
	.param .u64 .ptr .align 1 _Z12assignPointsPfS_S_PiS0_iii_param_3,
	.param .u64 .ptr .align 1 _Z12assignPointsPfS_S_PiS0_iii_param_4,
	.param .u32 _Z12assignPointsPfS_S_PiS0_iii_param_5,
	.param .u32 _Z12assignPointsPfS_S_PiS0_iii_param_6,
	.param .u32 _Z12assignPointsPfS_S_PiS0_iii_param_7
)
{
	.reg .pred 	%p<38>;
	.reg .b32 	%r<155>;
	.reg .b32 	%f<291>;
	.reg .b64 	%rd<82>;

	ld.param.u64 	%rd10, [_Z12assignPointsPfS_S_PiS0_iii_param_0];
	ld.param.u64 	%rd11, [_Z12assignPointsPfS_S_PiS0_iii_param_1];
	ld.param.u32 	%r82, [_Z12assignPointsPfS_S_PiS0_iii_param_5];
	ld.param.u32 	%r80, [_Z12assignPointsPfS_S_PiS0_iii_param_6];
	cvta.to.global.u64 	%rd1, %rd11;
	cvta.to.global.u64 	%rd2, %rd10;
	mov.u32 	%r83, %ctaid.x;
	mov.u32 	%r84, %ntid.x;
	mov.u32 	%r85, %tid.x;
	mad.lo.s32 	%r1, %r83, %r84, %r85;
	setp.ge.s32 	%p1, %r1, %r82;
	@%p1 bra 	$L__BB0_48;
	setp.lt.s32 	%p2, %r80, 1;
	mov.f32 	%f277, 0f00000000;
	@%p2 bra 	$L__BB0_14;
	mul.lo.s32 	%r2, %r80, %r1;
	and.b32  	%r3, %r80, 15;
	setp.lt.u32 	%p3, %r80, 16;
	mov.f32 	%f277, 0f00000000;
	mov.b32 	%r124, 0;
	@%p3 bra 	$L__BB0_5;
	and.b32  	%r124, %r80, 2147483632;
	mov.f32 	%f277, 0f00000000;
	mov.b32 	%r136, 0;
$L__BB0_4:
	.pragma "nounroll";
	add.s32 	%r88, %r136, %r2;
	mul.wide.s32 	%rd12, %r88, 4;
	add.s64 	%rd13, %rd2, %rd12;
	ld.global.f32 	%f37, [%rd13];
	mul.wide.u32 	%rd14, %r136, 4;
	add.s64 	%rd15, %rd1, %rd14;
	ld.global.f32 	%f38, [%rd15];
	sub.f32 	%f39, %f37, %f38;
	fma.rn.f32 	%f40, %f39, %f39, %f277;
	ld.global.f32 	%f41, [%rd13+4];
	ld.global.f32 	%f42, [%rd15+4];
	sub.f32 	%f43, %f41, %f42;
	fma.rn.f32 	%f44, %f43, %f43, %f40;
	ld.global.f32 	%f45, [%rd13+8];
	ld.global.f32 	%f46, [%rd15+8];
	sub.f32 	%f47, %f45, %f46;
	fma.rn.f32 	%f48, %f47, %f47, %f44;
	ld.global.f32 	%f49, [%rd13+12];
	ld.global.f32 	%f50, [%rd15+12];
	sub.f32 	%f51, %f49, %f50;
	fma.rn.f32 	%f52, %f51, %f51, %f48;
	ld.global.f32 	%f53, [%rd13+16];
	ld.global.f32 	%f54, [%rd15+16];
	sub.f32 	%f55, %f53, %f54;
	fma.rn.f32 	%f56, %f55, %f55, %f52;
	ld.global.f32 	%f57, [%rd13+20];
	ld.global.f32 	%f58, [%rd15+20];
	sub.f32 	%f59, %f57, %f58;
	fma.rn.f32 	%f60, %f59, %f59, %f56;
	ld.global.f32 	%f61, [%rd13+24];
	ld.global.f32 	%f62, [%rd15+24];
	sub.f32 	%f63, %f61, %f62;
	fma.rn.f32 	%f64, %f63, %f63, %f60;
	ld.global.f32 	%f65, [%rd13+28];
	ld.global.f32 	%f66, [%rd15+28];
	sub.f32 	%f67, %f65, %f66;
	fma.rn.f32 	%f68, %f67, %f67, %f64;
	ld.global.f32 	%f69, [%rd13+32];
	ld.global.f32 	%f70, [%rd15+32];
	sub.f32 	%f71, %f69, %f70;
	fma.rn.f32 	%f72, %f71, %f71, %f68;
	ld.global.f32 	%f73, [%rd13+36];
	ld.global.f32 	%f74, [%rd15+36];
	sub.f32 	%f75, %f73, %f74;
	fma.rn.f32 	%f76, %f75, %f75, %f72;
	ld.global.f32 	%f77, [%rd13+40];
	ld.global.f32 	%f78, [%rd15+40];
	sub.f32 	%f79, %f77, %f78;
	fma.rn.f32 	%f80, %f79, %f79, %f76;
	ld.global.f32 	%f81, [%rd13+44];
	ld.global.f32 	%f82, [%rd15+44];
	sub.f32 	%f83, %f81, %f82;
	fma.rn.f32 	%f84, %f83, %f83, %f80;
	ld.global.f32 	%f85, [%rd13+48];
	ld.global.f32 	%f86, [%rd15+48];
	sub.f32 	%f87, %f85, %f86;
	fma.rn.f32 	%f88, %f87, %f87, %f84;
	ld.global.f32 	%f89, [%rd13+52];
	ld.global.f32 	%f90, [%rd15+52];
	sub.f32 	%f91, %f89, %f90;
	fma.rn.f32 	%f92, %f91, %f91, %f88;
	ld.global.f32 	%f93, [%rd13+56];
	ld.global.f32 	%f94, [%rd15+56];
	sub.f32 	%f95, %f93, %f94;
	fma.rn.f32 	%f96, %f95, %f95, %f92;
	ld.global.f32 	%f97, [%rd13+60];
	ld.global.f32 	%f98, [%rd15+60];
	sub.f32 	%f99, %f97, %f98;
	fma.rn.f32 	%f277, %f99, %f99, %f96;
	add.s32 	%r136, %r136, 16;
	setp.eq.s32 	%p4, %r136, %r124;
	@%p4 bra 	$L__BB0_5;
	bra.uni 	$L__BB0_4;
$L__BB0_5:
	setp.eq.s32 	%p5, %r3, 0;
	@%p5 bra 	$L__BB0_14;
	and.b32  	%r6, %r80, 7;
	setp.lt.u32 	%p6, %r3, 8;
	@%p6 bra 	$L__BB0_8;
	add.s32 	%r89, %r124, %r2;
	mul.wide.s32 	%rd16, %r89, 4;
	add.s64 	%rd17, %rd2, %rd16;
	ld.global.f32 	%f101, [%rd17];
	mul.wide.u32 	%rd18, %r124, 4;
	add.s64 	%rd19, %rd1, %rd18;
	ld.global.f32 	%f102, [%rd19];
	sub.f32 	%f103, %f101, %f102;
	fma.rn.f32 	%f104, %f103, %f103, %f277;
	ld.global.f32 	%f105, [%rd17+4];
	ld.global.f32 	%f106, [%rd19+4];
	sub.f32 	%f107, %f105, %f106;
	fma.rn.f32 	%f108, %f107, %f107, %f104;
	ld.global.f32 	%f109, [%rd17+8];
	ld.global.f32 	%f110, [%rd19+8];
	sub.f32 	%f111, %f109, %f110;
	fma.rn.f32 	%f112, %f111, %f111, %f108;
	ld.global.f32 	%f113, [%rd17+12];
	ld.global.f32 	%f114, [%rd19+12];
	sub.f32 	%f115, %f113, %f114;
	fma.rn.f32 	%f116, %f115, %f115, %f112;
	ld.global.f32 	%f117, [%rd17+16];
	ld.global.f32 	%f118, [%rd19+16];
	sub.f32 	%f119, %f117, %f118;
	fma.rn.f32 	%f120, %f119, %f119, %f116;
	ld.global.f32 	%f121, [%rd17+20];
	ld.global.f32 	%f122, [%rd19+20];
	sub.f32 	%f123, %f121, %f122;
	fma.rn.f32 	%f124, %f123, %f123, %f120;
	ld.global.f32 	%f125, [%rd17+24];
	ld.global.f32 	%f126, [%rd19+24];
	sub.f32 	%f127, %f125, %f126;
	fma.rn.f32 	%f128, %f127, %f127, %f124;
	ld.global.f32 	%f129, [%rd17+28];
	ld.global.f32 	%f130, [%rd19+28];
	sub.f32 	%f131, %f129, %f130;
	fma.rn.f32 	%f277, %f131, %f131, %f128;
	add.s32 	%r124, %r124, 8;
$L__BB0_8:
	setp.eq.s32 	%p7, %r6, 0;
	@%p7 bra 	$L__BB0_14;
	and.b32  	%r9, %r80, 3;
	setp.lt.u32 	%p8, %r6, 4;
	@%p8 bra 	$L__BB0_11;
	add.s32 	%r90, %r124, %r2;
	mul.wide.s32 	%rd20, %r90, 4;
	add.s64 	%rd21, %rd2, %rd20;
	ld.global.f32 	%f133, [%rd21];
	mul.wide.u32 	%rd22, %r124, 4;
	add.s64 	%rd23, %rd1, %rd22;
	ld.global.f32 	%f134, [%rd23];
	sub.f32 	%f135, %f133, %f134;
	fma.rn.f32 	%f136, %f135, %f135, %f277;
	ld.global.f32 	%f137, [%rd21+4];
	ld.global.f32 	%f138, [%rd23+4];
	sub.f32 	%f139, %f137, %f138;
	fma.rn.f32 	%f140, %f139, %f139, %f136;
	ld.global.f32 	%f141, [%rd21+8];
	ld.global.f32 	%f142, [%rd23+8];
	sub.f32 	%f143, %f141, %f142;
	fma.rn.f32 	%f144, %f143, %f143, %f140;
	ld.global.f32 	%f145, [%rd21+12];
	ld.global.f32 	%f146, [%rd23+12];
	sub.f32 	%f147, %f145, %f146;
	fma.rn.f32 	%f277, %f147, %f147, %f144;
	add.s32 	%r124, %r124, 4;
$L__BB0_11:
	setp.eq.s32 	%p9, %r9, 0;
	@%p9 bra 	$L__BB0_14;
	mov.b32 	%r128, 0;
$L__BB0_13:
	.pragma "nounroll";
	add.s32 	%r92, %r124, %r2;
	mul.wide.s32 	%rd24, %r92, 4;
	add.s64 	%rd25, %rd2, %rd24;
	ld.global.f32 	%f148, [%rd25];
	mul.wide.u32 	%rd26, %r124, 4;
	add.s64 	%rd27, %rd1, %rd26;
	ld.global.f32 	%f149, [%rd27];
	sub.f32 	%f150, %f148, %f149;
	fma.rn.f32 	%f277, %f150, %f150, %f277;
	add.s32 	%r124, %r124, 1;
	add.s32 	%r128, %r128, 1;
	setp.ne.s32 	%p10, %r128, %r9;
	@%p10 bra 	$L__BB0_13;
$L__BB0_14:
	ld.param.u32 	%r121, [_Z12assignPointsPfS_S_PiS0_iii_param_7];
	setp.lt.s32 	%p11, %r121, 2;
	mov.b32 	%r145, 0;
	@%p11 bra 	$L__BB0_35;
	setp.lt.s32 	%p12, %r80, 1;
	mul.lo.s32 	%r16, %r80, %r1;
	@%p12 bra 	$L__BB0_29;
	and.b32  	%r17, %r80, 7;
	and.b32  	%r18, %r80, 2147483640;
	neg.s32 	%r19, %r18;
	mov.b32 	%r145, 0;
	mov.b32 	%r129, 1;
$L__BB0_17:
	setp.lt.u32 	%p19, %r80, 8;
	mul.lo.s32 	%r22, %r129, %r80;
	mov.f32 	%f286, 0f00000000;
	mov.b32 	%r134, 0;
	@%p19 bra 	$L__BB0_20;
	mul.wide.u32 	%rd28, %r22, 4;
	add.s64 	%rd29, %rd1, %rd28;
	add.s64 	%rd81, %rd29, 16;
	mov.f32 	%f286, 0f00000000;
	mov.u32 	%r131, %r16;
	mov.u32 	%r132, %r19;
$L__BB0_19:
	.pragma "nounroll";
	mul.wide.s32 	%rd30, %r131, 4;
	add.s64 	%rd31, %rd2, %rd30;
	ld.global.f32 	%f154, [%rd31];
	ld.global.f32 	%f155, [%rd81+-16];
	sub.f32 	%f156, %f154, %f155;
	fma.rn.f32 	%f157, %f156, %f156, %f286;
	ld.global.f32 	%f158, [%rd31+4];
	ld.global.f32 	%f159, [%rd81+-12];
	sub.f32 	%f160, %f158, %f159;
	fma.rn.f32 	%f161, %f160, %f160, %f157;
	ld.global.f32 	%f162, [%rd31+8];
	ld.global.f32 	%f163, [%rd81+-8];
	sub.f32 	%f164, %f162, %f163;
	fma.rn.f32 	%f165, %f164, %f164, %f161;
	ld.global.f32 	%f166, [%rd31+12];
	ld.global.f32 	%f167, [%rd81+-4];
	sub.f32 	%f168, %f166, %f167;
	fma.rn.f32 	%f169, %f168, %f168, %f165;
	ld.global.f32 	%f170, [%rd31+16];
	ld.global.f32 	%f171, [%rd81];
	sub.f32 	%f172, %f170, %f171;
	fma.rn.f32 	%f173, %f172, %f172, %f169;
	ld.global.f32 	%f174, [%rd31+20];
	ld.global.f32 	%f175, [%rd81+4];
	sub.f32 	%f176, %f174, %f175;
	fma.rn.f32 	%f177, %f176, %f176, %f173;
	ld.global.f32 	%f178, [%rd31+24];
	ld.global.f32 	%f179, [%rd81+8];
	sub.f32 	%f180, %f178, %f179;
	fma.rn.f32 	%f181, %f180, %f180, %f177;
	ld.global.f32 	%f182, [%rd31+28];
	ld.global.f32 	%f183, [%rd81+12];
	sub.f32 	%f184, %f182, %f183;
	fma.rn.f32 	%f286, %f184, %f184, %f181;
	add.s32 	%r132, %r132, 8;
	add.s32 	%r131, %r131, 8;
	add.s64 	%rd81, %rd81, 32;
	setp.ne.s32 	%p20, %r132, 0;
	mov.u32 	%r134, %r18;
	@%p20 bra 	$L__BB0_19;
$L__BB0_20:
	setp.eq.s32 	%p21, %r17, 0;
	@%p21 bra 	$L__BB0_28;
	add.s32 	%r105, %r17, -1;
	setp.lt.u32 	%p22, %r105, 3;
	@%p22 bra 	$L__BB0_23;
	add.s32 	%r106, %r134, %r16;
	mul.wide.s32 	%rd32, %r106, 4;
	add.s64 	%rd33, %rd2, %rd32;
	ld.global.f32 	%f186, [%rd33];
	add.s32 	%r107, %r134, %r22;
	mul.wide.u32 	%rd34, %r107, 4;
	add.s64 	%rd35, %rd1, %rd34;
	ld.global.f32 	%f187, [%rd35];
	sub.f32 	%f188, %f186, %f187;
	fma.rn.f32 	%f189, %f188, %f188, %f286;
	ld.global.f32 	%f190, [%rd33+4];
	cvt.u64.u32 	%rd36, %r22;
	cvt.u64.u32 	%rd37, %r134;
	add.s64 	%rd38, %rd37, %rd36;
	shl.b64 	%rd39, %rd38, 2;
	add.s64 	%rd40, %rd1, %rd39;
	ld.global.f32 	%f191, [%rd40+4];
	sub.f32 	%f192, %f190, %f191;
	fma.rn.f32 	%f193, %f192, %f192, %f189;
	ld.global.f32 	%f194, [%rd33+8];
	ld.global.f32 	%f195, [%rd40+8];
	sub.f32 	%f196, %f194, %f195;
	fma.rn.f32 	%f197, %f196, %f196, %f193;
	ld.global.f32 	%f198, [%rd33+12];
	ld.global.f32 	%f199, [%rd40+12];
	sub.f32 	%f200, %f198, %f199;
	fma.rn.f32 	%f286, %f200, %f200, %f197;
	add.s32 	%r134, %r134, 4;
$L__BB0_23:
	and.b32  	%r108, %r80, 3;
	setp.eq.s32 	%p23, %r108, 0;
	@%p23 bra 	$L__BB0_28;
	setp.eq.s32 	%p24, %r108, 1;
	@%p24 bra 	$L__BB0_26;
	add.s32 	%r109, %r134, %r16;
	mul.wide.s32 	%rd41, %r109, 4;
	add.s64 	%rd42, %rd2, %rd41;
	ld.global.f32 	%f202, [%rd42];
	add.s32 	%r110, %r134, %r22;
	mul.wide.u32 	%rd43, %r110, 4;
	add.s64 	%rd44, %rd1, %rd43;
	ld.global.f32 	%f203, [%rd44];
	sub.f32 	%f204, %f202, %f203;
	fma.rn.f32 	%f205, %f204, %f204, %f286;
	ld.global.f32 	%f206, [%rd42+4];
	cvt.u64.u32 	%rd45, %r22;
	cvt.u64.u32 	%rd46, %r134;
	add.s64 	%rd47, %rd46, %rd45;
	shl.b64 	%rd48, %rd47, 2;
	add.s64 	%rd49, %rd1, %rd48;
	ld.global.f32 	%f207, [%rd49+4];
	sub.f32 	%f208, %f206, %f207;
	fma.rn.f32 	%f286, %f208, %f208, %f205;
	add.s32 	%r134, %r134, 2;
$L__BB0_26:
	and.b32  	%r111, %r80, 1;
	setp.eq.b32 	%p25, %r111, 1;
	not.pred 	%p26, %p25;
	@%p26 bra 	$L__BB0_28;
	add.s32 	%r112, %r134, %r16;
	mul.wide.s32 	%rd50, %r112, 4;
	add.s64 	%rd51, %rd2, %rd50;
	ld.global.f32 	%f209, [%rd51];
	add.s32 	%r113, %r134, %r22;
	mul.wide.u32 	%rd52, %r113, 4;
	add.s64 	%rd53, %rd1, %rd52;
	ld.global.f32 	%f210, [%rd53];
	sub.f32 	%f211, %f209, %f210;
	fma.rn.f32 	%f286, %f211, %f211, %f286;
$L__BB0_28:
	ld.param.u32 	%r123, [_Z12assignPointsPfS_S_PiS0_iii_param_7];
	setp.lt.f32 	%p27, %f286, %f277;
	selp.b32 	%r145, %r129, %r145, %p27;
	selp.f32 	%f277, %f286, %f277, %p27;
	add.s32 	%r129, %r129, 1;
	setp.eq.s32 	%p28, %r129, %r123;
	@%p28 bra 	$L__BB0_35;
	bra.uni 	$L__BB0_17;
$L__BB0_29:
	ld.param.u32 	%r122, [_Z12assignPointsPfS_S_PiS0_iii_param_7];
	add.s32 	%r34, %r122, -1;
	add.s32 	%r97, %r122, -2;
	and.b32  	%r35, %r34, 3;
	setp.lt.u32 	%p13, %r97, 3;
	mov.b32 	%r145, 0;
	mov.b32 	%r142, 1;
	@%p13 bra 	$L__BB0_32;
	and.b32  	%r36, %r34, -4;
	mov.b32 	%r145, 0;
	mov.b32 	%r137, 1;
$L__BB0_31:
	setp.gt.f32 	%p14, %f277, 0f00000000;
	selp.b32 	%r145, %r137, %r145, %p14;
	selp.f32 	%f277, 0f00000000, %f277, %p14;
	add.s32 	%r142, %r137, 4;
	add.s32 	%r100, %r137, 3;
	setp.ne.s32 	%p15, %r100, %r36;
	mov.u32 	%r137, %r142;
	@%p15 bra 	$L__BB0_31;
$L__BB0_32:
	setp.eq.s32 	%p16, %r35, 0;
	@%p16 bra 	$L__BB0_35;
	mov.b32 	%r144, 0;
$L__BB0_34:
	.pragma "nounroll";
	setp.gt.f32 	%p17, %f277, 0f00000000;
	selp.b32 	%r145, %r142, %r145, %p17;
	selp.f32 	%f277, 0f00000000, %f277, %p17;
	add.s32 	%r142, %r142, 1;
	add.s32 	%r144, %r144, 1;
	setp.ne.s32 	%p18, %r144, %r35;
	@%p18 bra 	$L__BB0_34;
$L__BB0_35:
	ld.param.u64 	%rd80, [_Z12assignPointsPfS_S_PiS0_iii_param_4];
	ld.param.u64 	%rd79, [_Z12assignPointsPfS_S_PiS0_iii_param_3];
	setp.lt.s32 	%p29, %r80, 1;
	cvta.to.global.u64 	%rd54, %rd79;
	mul.wide.u32 	%rd55, %r145, 4;
	add.s64 	%rd56, %rd54, %rd55;
	atom.global.add.u32 	%r114, [%rd56], 1;
	cvta.to.global.u64 	%rd57, %rd80;
	mul.wide.s32 	%rd58, %r1, 4;
	add.s64 	%rd59, %rd57, %rd58;
	st.global.u32 	[%rd59], %r145;
	@%p29 bra 	$L__BB0_48;
	mul.lo.s32 	%r53, %r145, %r80;
	mul.lo.s32 	%r54, %r80, %r1;
	setp.lt.u32 	%p30, %r80, 16;
	mov.b32 	%r150, 0;
	@%p30 bra 	$L__BB0_39;
	and.b32  	%r150, %r80, 2147483632;
	neg.s32 	%r148, %r150;
	mov.u32 	%r146, %r54;
	mov.u32 	%r147, %r53;
$L__BB0_38:
	.pragma "nounroll";
	ld.param.u64 	%rd77, [_Z12assignPointsPfS_S_PiS0_iii_param_2];
	mul.wide.s32 	%rd60, %r147, 4;
	cvta.to.global.u64 	%rd61, %rd77;
	add.s64 	%rd62, %rd61, %rd60;
	mul.wide.s32 	%rd63, %r146, 4;
	add.s64 	%rd64, %rd2, %rd63;
	ld.global.f32 	%f212, [%rd64];
	atom.global.add.f32 	%f213, [%rd62], %f212;
	ld.global.f32 	%f214, [%rd64+4];
	atom.global.add.f32 	%f215, [%rd62+4], %f214;
	ld.global.f32 	%f216, [%rd64+8];
	atom.global.add.f32 	%f217, [%rd62+8], %f216;
	ld.global.f32 	%f218, [%rd64+12];
	atom.global.add.f32 	%f219, [%rd62+12], %f218;
	ld.global.f32 	%f220, [%rd64+16];
	atom.global.add.f32 	%f221, [%rd62+16], %f220;
	ld.global.f32 	%f222, [%rd64+20];
	atom.global.add.f32 	%f223, [%rd62+20], %f222;
	ld.global.f32 	%f224, [%rd64+24];
	atom.global.add.f32 	%f225, [%rd62+24], %f224;
	ld.global.f32 	%f226, [%rd64+28];
	atom.global.add.f32 	%f227, [%rd62+28], %f226;
	ld.global.f32 	%f228, [%rd64+32];
	atom.global.add.f32 	%f229, [%rd62+32], %f228;
	ld.global.f32 	%f230, [%rd64+36];
	atom.global.add.f32 	%f231, [%rd62+36], %f230;
	ld.global.f32 	%f232, [%rd64+40];
	atom.global.add.f32 	%f233, [%rd62+40], %f232;
	ld.global.f32 	%f234, [%rd64+44];
	atom.global.add.f32 	%f235, [%rd62+44], %f234;
	ld.global.f32 	%f236, [%rd64+48];
	atom.global.add.f32 	%f237, [%rd62+48], %f236;
	ld.global.f32 	%f238, [%rd64+52];
	atom.global.add.f32 	%f239, [%rd62+52], %f238;
	ld.global.f32 	%f240, [%rd64+56];
	atom.global.add.f32 	%f241, [%rd62+56], %f240;
	ld.global.f32 	%f242, [%rd64+60];
	atom.global.add.f32 	%f243, [%rd62+60], %f242;
	add.s32 	%r148, %r148, 16;
	add.s32 	%r147, %r147, 16;
	add.s32 	%r146, %r146, 16;
	setp.ne.s32 	%p31, %r148, 0;
	@%p31 bra 	$L__BB0_38;
$L__BB0_39:
	and.b32  	%r64, %r80, 15;
	setp.eq.s32 	%p32, %r64, 0;
	@%p32 bra 	$L__BB0_48;
	ld.param.u64 	%rd78, [_Z12assignPointsPfS_S_PiS0_iii_param_2];
	cvta.to.global.u64 	%rd6, %rd78;
	and.b32  	%r65, %r80, 7;
	setp.lt.u32 	%p33, %r64, 8;
	@%p33 bra 	$L__BB0_42;
	add.s32 	%r117, %r150, %r53;
	mul.wide.s32 	%rd65, %r117, 4;
	add.s64 	%rd66, %rd6, %rd65;
	add.s32 	%r118, %r150, %r54;
	mul.wide.s32 	%rd67, %r118, 4;
	add.s64 	%rd68, %rd2, %rd67;
	ld.global.f32 	%f244, [%rd68];
	atom.global.add.f32 	%f245, [%rd66], %f244;
	ld.global.f32 	%f246, [%rd68+4];
	atom.global.add.f32 	%f247, [%rd66+4], %f246;
	ld.global.f32 	%f248, [%rd68+8];
	atom.global.add.f32 	%f249, [%rd66+8], %f248;
	ld.global.f32 	%f250, [%rd68+12];
	atom.global.add.f32 	%f251, [%rd66+12], %f250;
	ld.global.f32 	%f252, [%rd68+16];
	atom.global.add.f32 	%f253, [%rd66+16], %f252;
	ld.global.f32 	%f254, [%rd68+20];
	atom.global.add.f32 	%f255, [%rd66+20], %f254;
	ld.global.f32 	%f256, [%rd68+24];
	atom.global.add.f32 	%f257, [%rd66+24], %f256;
	ld.global.f32 	%f258, [%rd68+28];
	atom.global.add.f32 	%f259, [%rd66+28], %f258;
	add.s32 	%r150, %r150, 8;
$L__BB0_42:
	setp.eq.s32 	%p34, %r65, 0;
	@%p34 bra 	$L__BB0_48;
	and.b32  	%r68, %r80, 3;
	setp.lt.u32 	%p35, %r65, 4;
	@%p35 bra 	$L__BB0_45;
	add.s32 	%r119, %r150, %r53;
	mul.wide.s32 	%rd69, %r119, 4;
	add.s64 	%rd70, %rd6, %rd69;
	add.s32 	%r120, %r150, %r54;
	mul.wide.s32 	%rd71, %r120, 4;
	add.s64 	%rd72, %rd2, %rd71;
	ld.global.f32 	%f260, [%rd72];
	atom.global.add.f32 	%f261, [%rd70], %f260;
	ld.global.f32 	%f262, [%rd72+4];
	atom.global.add.f32 	%f263, [%rd70+4], %f262;
	ld.global.f32 	%f264, [%rd72+8];
	atom.global.add.f32 	%f265, [%rd70+8], %f264;
	ld.global.f32 	%f266, [%rd72+12];
	atom.global.add.f32 	%f267, [%rd70+12], %f266;
	add.s32 	%r150, %r150, 4;
$L__BB0_45:
	setp.eq.s32 	%p36, %r68, 0;
	@%p36 bra 	$L__BB0_48;
	add.s32 	%r154, %r150, %r54;
	add.s32 	%r153, %r150, %r53;
	neg.s32 	%r152, %r68;
$L__BB0_47:
	.pragma "nounroll";
	mul.wide.s32 	%rd73, %r154, 4;
	add.s64 	%rd74, %rd2, %rd73;
	mul.wide.s32 	%rd75, %r153, 4;
	add.s64 	%rd76, %rd6, %rd75;
	ld.global.f32 	%f268, [%rd74];
	atom.global.add.f32 	%f269, [%rd76], %f268;
	add.s32 	%r154, %r154, 1;
	add.s32 	%r153, %r153, 1;
	add.s32 	%r152, %r152, 1;
	setp.ne.s32 	%p37, %r152, 0;
	@%p37 bra 	$L__BB0_47;
$L__BB0_48:
	ret;

}
	// .globl	_Z13updateCentresPfS_Pii
.visible .entry _Z13updateCentresPfS_Pii(
	.param .u64 .ptr .align 1 _Z13updateCentresPfS_Pii_param_0,
	.param .u64 .ptr .align 1 _Z13updateCentresPfS_Pii_param_1,
	.param .u64 .ptr .align 1 _Z13updateCentresPfS_Pii_param_2,
	.param .u32 _Z13updateCentresPfS_Pii_param_3
)
{
	.reg .pred 	%p<10>;
	.reg .b32 	%r<39>;
	.reg .b32 	%f<46>;
	.reg .b64 	%rd<40>;

	ld.param.u64 	%rd11, [_Z13updateCentresPfS_Pii_param_0];
	ld.param.u64 	%rd12, [_Z13updateCentresPfS_Pii_param_1];
	ld.param.u64 	%rd10, [_Z13updateCentresPfS_Pii_param_2];
	ld.param.u32 	%r13, [_Z13updateCentresPfS_Pii_param_3];
	cvta.to.global.u64 	%rd1, %rd11;
	cvta.to.global.u64 	%rd2, %rd12;
	setp.lt.s32 	%p1, %r13, 1;
	@%p1 bra 	$L__BB1_12;
	mov.u32 	%r15, %tid.x;
	cvta.to.global.u64 	%rd13, %rd10;
	mul.lo.s32 	%r1, %r13, %r15;
	mul.wide.u32 	%rd14, %r15, 4;
	add.s64 	%rd3, %rd13, %rd14;
	and.b32  	%r2, %r13, 7;
	setp.lt.u32 	%p2, %r13, 8;
	mov.b32 	%r37, 0;
	@%p2 bra 	$L__BB1_4;
	and.b32  	%r37, %r13, 2147483640;
	neg.s32 	%r35, %r37;
	mul.wide.u32 	%rd15, %r1, 4;
	add.s64 	%rd16, %rd15, 16;
	add.s64 	%rd39, %rd1, %rd16;
	add.s64 	%rd38, %rd2, %rd16;
$L__BB1_3:
	.pragma "nounroll";
	ld.global.f32 	%f1, [%rd38+-16];
	ld.global.u32 	%r16, [%rd3];
	cvt.rn.f32.s32 	%f2, %r16;
	div.rn.f32 	%f3, %f1, %f2;
	st.global.f32 	[%rd38+-16], %f3;
	st.global.f32 	[%rd39+-16], %f3;
	ld.global.f32 	%f4, [%rd38+-12];
	ld.global.u32 	%r17, [%rd3];
	cvt.rn.f32.s32 	%f5, %r17;
	div.rn.f32 	%f6, %f4, %f5;
	st.global.f32 	[%rd38+-12], %f6;
	st.global.f32 	[%rd39+-12], %f6;
	ld.global.f32 	%f7, [%rd38+-8];
	ld.global.u32 	%r18, [%rd3];
	cvt.rn.f32.s32 	%f8, %r18;
	div.rn.f32 	%f9, %f7, %f8;
	st.global.f32 	[%rd38+-8], %f9;
	st.global.f32 	[%rd39+-8], %f9;
	ld.global.f32 	%f10, [%rd38+-4];
	ld.global.u32 	%r19, [%rd3];
	cvt.rn.f32.s32 	%f11, %r19;
	div.rn.f32 	%f12, %f10, %f11;
	st.global.f32 	[%rd38+-4], %f12;
	st.global.f32 	[%rd39+-4], %f12;
	ld.global.f32 	%f13, [%rd38];
	ld.global.u32 	%r20, [%rd3];
	cvt.rn.f32.s32 	%f14, %r20;
	div.rn.f32 	%f15, %f13, %f14;
	st.global.f32 	[%rd38], %f15;
	st.global.f32 	[%rd39], %f15;
	ld.global.f32 	%f16, [%rd38+4];
	ld.global.u32 	%r21, [%rd3];
	cvt.rn.f32.s32 	%f17, %r21;
	div.rn.f32 	%f18, %f16, %f17;
	st.global.f32 	[%rd38+4], %f18;
	st.global.f32 	[%rd39+4], %f18;
	ld.global.f32 	%f19, [%rd38+8];
	ld.global.u32 	%r22, [%rd3];
	cvt.rn.f32.s32 	%f20, %r22;
	div.rn.f32 	%f21, %f19, %f20;
	st.global.f32 	[%rd38+8], %f21;
	st.global.f32 	[%rd39+8], %f21;
	ld.global.f32 	%f22, [%rd38+12];
	ld.global.u32 	%r23, [%rd3];
	cvt.rn.f32.s32 	%f23, %r23;
	div.rn.f32 	%f24, %f22, %f23;
	st.global.f32 	[%rd38+12], %f24;
	st.global.f32 	[%rd39+12], %f24;
	add.s32 	%r35, %r35, 8;
	add.s64 	%rd39, %rd39, 32;
	add.s64 	%rd38, %rd38, 32;
	setp.ne.s32 	%p3, %r35, 0;
	@%p3 bra 	$L__BB1_3;
$L__BB1_4:
	setp.eq.s32 	%p4, %r2, 0;
	@%p4 bra 	$L__BB1_12;
	and.b32  	%r8, %r13, 3;
	setp.lt.u32 	%p5, %r2, 4;
	@%p5 bra 	$L__BB1_7;
	add.s32 	%r24, %r37, %r1;
	mul.wide.u32 	%rd17, %r24, 4;
	add.s64 	%rd18, %rd2, %rd17;
	ld.global.f32 	%f25, [%rd18];
	ld.global.u32 	%r25, [%rd3];
	cvt.rn.f32.s32 	%f26, %r25;
	div.rn.f32 	%f27, %f25, %f26;
	st.global.f32 	[%rd18], %f27;
	add.s64 	%rd19, %rd1, %rd17;
	st.global.f32 	[%rd19], %f27;
	cvt.u64.u32 	%rd20, %r1;
	cvt.u64.u32 	%rd21, %r37;
	add.s64 	%rd22, %rd21, %rd20;
	shl.b64 	%rd23, %rd22, 2;
	add.s64 	%rd24, %rd2, %rd23;
	ld.global.f32 	%f28, [%rd24+4];
	ld.global.u32 	%r26, [%rd3];
	cvt.rn.f32.s32 	%f29, %r26;
	div.rn.f32 	%f30, %f28, %f29;
	st.global.f32 	[%rd24+4], %f30;
	add.s64 	%rd25, %rd1, %rd23;
	st.global.f32 	[%rd25+4], %f30;
	ld.global.f32 	%f31, [%rd24+8];
	ld.global.u32 	%r27, [%rd3];
	cvt.rn.f32.s32 	%f32, %r27;
	div.rn.f32 	%f33, %f31, %f32;
	st.global.f32 	[%rd24+8], %f33;
	st.global.f32 	[%rd25+8], %f33;
	ld.global.f32 	%f34, [%rd24+12];
	ld.global.u32 	%r28, [%rd3];
	cvt.rn.f32.s32 	%f35, %r28;
	div.rn.f32 	%f36, %f34, %f35;
	st.global.f32 	[%rd24+12], %f36;
	st.global.f32 	[%rd25+12], %f36;
	add.s32 	%r37, %r37, 4;
$L__BB1_7:
	setp.eq.s32 	%p6, %r8, 0;
	@%p6 bra 	$L__BB1_12;
	setp.eq.s32 	%p7, %r8, 1;
	@%p7 bra 	$L__BB1_10;
	add.s32 	%r29, %r37, %r1;
	mul.wide.u32 	%rd26, %r29, 4;
	add.s64 	%rd27, %rd2, %rd26;
	ld.global.f32 	%f37, [%rd27];
	ld.global.u32 	%r30, [%rd3];
	cvt.rn.f32.s32 	%f38, %r30;
	div.rn.f32 	%f39, %f37, %f38;
	st.global.f32 	[%rd27], %f39;
	add.s64 	%rd28, %rd1, %rd26;
	st.global.f32 	[%rd28], %f39;
	cvt.u64.u32 	%rd29, %r1;
	cvt.u64.u32 	%rd30, %r37;
	add.s64 	%rd31, %rd30, %rd29;
	shl.b64 	%rd32, %rd31, 2;
	add.s64 	%rd33, %rd2, %rd32;
	ld.global.f32 	%f40, [%rd33+4];
	ld.global.u32 	%r31, [%rd3];
	cvt.rn.f32.s32 	%f41, %r31;
	div.rn.f32 	%f42, %f40, %f41;
	st.global.f32 	[%rd33+4], %f42;
	add.s64 	%rd34, %rd1, %rd32;
	st.global.f32 	[%rd34+4], %f42;
	add.s32 	%r37, %r37, 2;
$L__BB1_10:
	and.b32  	%r32, %r13, 1;
	setp.eq.b32 	%p8, %r32, 1;
	not.pred 	%p9, %p8;
	@%p9 bra 	$L__BB1_12;
	add.s32 	%r33, %r37, %r1;
	mul.wide.u32 	%rd35, %r33, 4;
	add.s64 	%rd36, %rd2, %rd35;
	ld.global.f32 	%f43, [%rd36];
	ld.global.u32 	%r34, [%rd3];
	cvt.rn.f32.s32 	%f44, %r34;
	div.rn.f32 	%f45, %f43, %f44;
	st.global.f32 	[%rd36], %f45;
	add.s64 	%rd37, %rd1, %rd35;
	st.global.f32 	[%rd37], %f45;
$L__BB1_12:
	ret;

}


// ===== COMPILED SASS (sm_100) =====

	.target	sm_100

	.elftype	@"ET_EXEC"


//--------------------- .note.nv.tkinfo           --------------------------
	.section	.note.nv.tkinfo,"",@"SHT_NOTE"
	.sectionflags	@"SHF_NOTE_NV_TKINFO"
	.tkinfo
        /*0018*/ 	.word	0x00000002
        /*0030*/ 	.string	""
        /*0030*/ 	.string	"ptxas"
        /*0030*/ 	.string	"Cuda compilation tools, release 13.0, V13.0.88"
        /*0030*/ 	.string	"Build cuda_13.0.r13.0/compiler.36424714_0"
        /*0030*/ 	.string	"-arch sm_100 -m 64 "



//--------------------- .note.nv.cuinfo           --------------------------
	.section	.note.nv.cuinfo,"",@"SHT_NOTE"
	.sectionflags	@"SHF_NOTE_NV_CUINFO"
        /*0018*/ 	.short	0x0002
        /*001a*/ 	.short	0x0064
        /*001c*/ 	.short	0x0082
	.zero		2


//--------------------- .nv.info                  --------------------------
	.section	.nv.info,"",@"SHT_CUDA_INFO"
	.align	4


	//----- nvinfo : EIATTR_REGCOUNT
	.align		4
        /*0000*/ 	.byte	0x04, 0x2f
        /*0002*/ 	.short	(.L_1 - .L_0)
	.align		4
.L_0:
        /*0004*/ 	.word	index@(_Z12assignPointsPfS_S_PiS0_iii)
        /*0008*/ 	.word	0x00000020


	//----- nvinfo : EIATTR_FRAME_SIZE
	.align		4
.L_1:
        /*000c*/ 	.byte	0x04, 0x11
        /*000e*/ 	.short	(.L_3 - .L_2)
	.align		4
.L_2:
        /*0010*/ 	.word	index@(_Z12assignPointsPfS_S_PiS0_iii)
        /*0014*/ 	.word	0x00000000


	//----- nvinfo : EIATTR_REGCOUNT
	.align		4
.L_3:
        /*0018*/ 	.byte	0x04, 0x2f
        /*001a*/ 	.short	(.L_5 - .L_4)
	.align		4
.L_4:
        /*001c*/ 	.word	index@(_Z13updateCentresPfS_Pii)
        /*0020*/ 	.word	0x00000019


	//----- nvinfo : EIATTR_FRAME_SIZE
	.align		4
.L_5:
        /*0024*/ 	.byte	0x04, 0x11
        /*0026*/ 	.short	(.L_7 - .L_6)
	.align		4
.L_6:
        /*0028*/ 	.word	index@($__internal_0_$__cuda_sm3x_div_rn_noftz_f32_slowpath)
        /*002c*/ 	.word	0x00000000


	//----- nvinfo : EIATTR_FRAME_SIZE
	.align		4
.L_7:
        /*0030*/ 	.byte	0x04, 0x11
        /*0032*/ 	.short	(.L_9 - .L_8)
	.align		4
.L_8:
        /*0034*/ 	.word	index@(_Z13updateCentresPfS_Pii)
        /*0038*/ 	.word	0x00000000


	//----- nvinfo : EIATTR_MIN_STACK_SIZE
	.align		4
.L_9:
        /*003c*/ 	.byte	0x04, 0x12
        /*003e*/ 	.short	(.L_11 - .L_10)
	.align		4
.L_10:
        /*0040*/ 	.word	index@(_Z13updateCentresPfS_Pii)
        /*0044*/ 	.word	0x00000000


	//----- nvinfo : EIATTR_MIN_STACK_SIZE
	.align		4
.L_11:
        /*0048*/ 	.byte	0x04, 0x12
        /*004a*/ 	.short	(.L_13 - .L_12)
	.align		4
.L_12:
        /*004c*/ 	.word	index@(_Z12assignPointsPfS_S_PiS0_iii)
        /*0050*/ 	.word	0x00000000
.L_13:


//--------------------- .nv.compat                --------------------------
	.section	.nv.compat,"",@"SHT_CUDA_COMPAT_INFO"
	.align	4
        /*0000*/ 	.byte	0x02, 0x09, 0x00, 0x00, 0x02, 0x02, 0x01, 0x00, 0x02, 0x05, 0x05, 0x00, 0x03, 0x07, 0x01, 0x01
        /*0010*/ 	.byte	0x02, 0x03, 0x00, 0x00, 0x02, 0x06, 0x01, 0x00, 0x04, 0x0b, 0x08, 0x00, 0x01, 0x00, 0x00, 0x00
        /*0020*/ 	.byte	0x00, 0x00, 0x00, 0x00


//--------------------- .nv.info._Z13updateCentresPfS_Pii --------------------------
	.section	.nv.info._Z13updateCentresPfS_Pii,"",@"SHT_CUDA_INFO"
	.sectionflags	@""
	.align	4


	//----- nvinfo : EIATTR_CUDA_API_VERSION
	.align		4
        /*0000*/ 	.byte	0x04, 0x37
        /*0002*/ 	.short	(.L_15 - .L_14)
.L_14:
        /*0004*/ 	.word	0x00000082


	//----- nvinfo : EIATTR_KPARAM_INFO
	.align		4
.L_15:
        /*0008*/ 	.byte	0x04, 0x17
        /*000a*/ 	.short	(.L_17 - .L_16)
.L_16:
        /*000c*/ 	.word	0x00000000
        /*0010*/ 	.short	0x0003
        /*0012*/ 	.short	0x0018
        /*0014*/ 	.byte	0x00, 0xf0, 0x11, 0x00


	//----- nvinfo : EIATTR_KPARAM_INFO
	.align		4
.L_17:
        /*0018*/ 	.byte	0x04, 0x17
        /*001a*/ 	.short	(.L_19 - .L_18)
.L_18:
        /*001c*/ 	.word	0x00000000
        /*0020*/ 	.short	0x0002
        /*0022*/ 	.short	0x0010
        /*0024*/ 	.byte	0x00, 0xf5, 0x21, 0x00


	//----- nvinfo : EIATTR_KPARAM_INFO
	.align		4
.L_19:
        /*0028*/ 	.byte	0x04, 0x17
        /*002a*/ 	.short	(.L_21 - .L_20)
.L_20:
        /*002c*/ 	.word	0x00000000
        /*0030*/ 	.short	0x0001
        /*0032*/ 	.short	0x0008
        /*0034*/ 	.byte	0x00, 0xf5, 0x21, 0x00


	//----- nvinfo : EIATTR_KPARAM_INFO
	.align		4
.L_21:
        /*0038*/ 	.byte	0x04, 0x17
        /*003a*/ 	.short	(.L_23 - .L_22)
.L_22:
        /*003c*/ 	.word	0x00000000
        /*0040*/ 	.short	0x0000
        /*0042*/ 	.short	0x0000
        /*0044*/ 	.byte	0x00, 0xf5, 0x21, 0x00


	//----- nvinfo : EIATTR_SPARSE_MMA_MASK
	.align		4
.L_23:
        /*0048*/ 	.byte	0x03, 0x50
        /*004a*/ 	.short	0x0000


	//----- nvinfo : EIATTR_MAXREG_COUNT
	.align		4
        /*004c*/ 	.byte	0x03, 0x1b
        /*004e*/ 	.short	0x00ff


	//----- nvinfo : EIATTR_MERCURY_ISA_VERSION
	.align		4
        /*0050*/ 	.byte	0x03, 0x5f
        /*0052*/ 	.short	0x0101


	//----- nvinfo : EIATTR_VRC_CTA_INIT_COUNT
	.align		4
        /*0054*/ 	.byte	0x02, 0x4a
	.zero		1
	.zero		1


	//----- nvinfo : EIATTR_EXIT_INSTR_OFFSETS
	.align		4
        /*0058*/ 	.byte	0x04, 0x1c
        /*005a*/ 	.short	(.L_25 - .L_24)


	//   ....[0]....
.L_24:
        /*005c*/ 	.word	0x00000030


	//   ....[1]....
        /*0060*/ 	.word	0x00000b30


	//   ....[2]....
        /*0064*/ 	.word	0x00001110


	//   ....[3]....
        /*0068*/ 	.word	0x000014b0


	//   ....[4]....
        /*006c*/ 	.word	0x00001630


	//----- nvinfo : EIATTR_CRS_STACK_SIZE
	.align		4
.L_25:
        /*0070*/ 	.byte	0x04, 0x1e
        /*0072*/ 	.short	(.L_27 - .L_26)
.L_26:
        /*0074*/ 	.word	0x00000000


	//----- nvinfo : EIATTR_CBANK_PARAM_SIZE
	.align		4
.L_27:
        /*0078*/ 	.byte	0x03, 0x19
        /*007a*/ 	.short	0x001c


	//----- nvinfo : EIATTR_PARAM_CBANK
	.align		4
        /*007c*/ 	.byte	0x04, 0x0a
        /*007e*/ 	.short	(.L_29 - .L_28)
	.align		4
.L_28:
        /*0080*/ 	.word	index@(.nv.constant0._Z13updateCentresPfS_Pii)
        /*0084*/ 	.short	0x0380
        /*0086*/ 	.short	0x001c


	//----- nvinfo : EIATTR_SW_WAR
	.align		4
.L_29:
        /*0088*/ 	.byte	0x04, 0x36
        /*008a*/ 	.short	(.L_31 - .L_30)
.L_30:
        /*008c*/ 	.word	0x00000008
.L_31:


//--------------------- .nv.info._Z12assignPointsPfS_S_PiS0_iii --------------------------
	.section	.nv.info._Z12assignPointsPfS_S_PiS0_iii,"",@"SHT_CUDA_INFO"
	.sectionflags	@""
	.align	4


	//----- nvinfo : EIATTR_CUDA_API_VERSION
	.align		4
        /*0000*/ 	.byte	0x04, 0x37
        /*0002*/ 	.short	(.L_33 - .L_32)
.L_32:
        /*0004*/ 	.word	0x00000082


	//----- nvinfo : EIATTR_KPARAM_INFO
	.align		4
.L_33:
        /*0008*/ 	.byte	0x04, 0x17
        /*000a*/ 	.short	(.L_35 - .L_34)
.L_34:
        /*000c*/ 	.word	0x00000000
        /*0010*/ 	.short	0x0007
        /*0012*/ 	.short	0x0030
        /*0014*/ 	.byte	0x00, 0xf0, 0x11, 0x00


	//----- nvinfo : EIATTR_KPARAM_INFO
	.align		4
.L_35:
        /*0018*/ 	.byte	0x04, 0x17
        /*001a*/ 	.short	(.L_37 - .L_36)
.L_36:
        /*001c*/ 	.word	0x00000000
        /*0020*/ 	.short	0x0006
        /*0022*/ 	.short	0x002c
        /*0024*/ 	.byte	0x00, 0xf0, 0x11, 0x00


	//----- nvinfo : EIATTR_KPARAM_INFO
	.align		4
.L_37:
        /*0028*/ 	.byte	0x04, 0x17
        /*002a*/ 	.short	(.L_39 - .L_38)
.L_38:
        /*002c*/ 	.word	0x00000000
        /*0030*/ 	.short	0x0005
        /*0032*/ 	.short	0x0028
        /*0034*/ 	.byte	0x00, 0xf0, 0x11, 0x00


	//----- nvinfo : EIATTR_KPARAM_INFO
	.align		4
.L_39:
        /*0038*/ 	.byte	0x04, 0x17
        /*003a*/ 	.short	(.L_41 - .L_40)
.L_40:
        /*003c*/ 	.word	0x00000000
        /*0040*/ 	.short	0x0004
        /*0042*/ 	.short	0x0020
        /*0044*/ 	.byte	0x00, 0xf5, 0x21, 0x00


	//----- nvinfo : EIATTR_KPARAM_INFO
	.align		4
.L_41:
        /*0048*/ 	.byte	0x04, 0x17
        /*004a*/ 	.short	(.L_43 - .L_42)
.L_42:
        /*004c*/ 	.word	0x00000000
        /*0050*/ 	.short	0x0003
        /*0052*/ 	.short	0x0018
        /*0054*/ 	.byte	0x00, 0xf5, 0x21, 0x00


	//----- nvinfo : EIATTR_KPARAM_INFO
	.align		4
.L_43:
        /*0058*/ 	.byte	0x04, 0x17
        /*005a*/ 	.short	(.L_45 - .L_44)
.L_44:
        /*005c*/ 	.word	0x00000000
        /*0060*/ 	.short	0x0002
        /*0062*/ 	.short	0x0010
        /*0064*/ 	.byte	0x00, 0xf5, 0x21, 0x00


	//----- nvinfo : EIATTR_KPARAM_INFO
	.align		4
.L_45:
        /*0068*/ 	.byte	0x04, 0x17
        /*006a*/ 	.short	(.L_47 - .L_46)
.L_46:
        /*006c*/ 	.word	0x00000000
        /*0070*/ 	.short	0x0001
        /*0072*/ 	.short	0x0008
        /*0074*/ 	.byte	0x00, 0xf5, 0x21, 0x00


	//----- nvinfo : EIATTR_KPARAM_INFO
	.align		4
.L_47:
        /*0078*/ 	.byte	0x04, 0x17
        /*007a*/ 	.short	(.L_49 - .L_48)
.L_48:
        /*007c*/ 	.word	0x00000000
        /*0080*/ 	.short	0x0000
        /*0082*/ 	.short	0x0000
        /*0084*/ 	.byte	0x00, 0xf5, 0x21, 0x00


	//----- nvinfo : EIATTR_SPARSE_MMA_MASK
	.align		4
.L_49:
        /*0088*/ 	.byte	0x03, 0x50
        /*008a*/ 	.short	0x0000


	//----- nvinfo : EIATTR_MAXREG_COUNT
	.align		4
        /*008c*/ 	.byte	0x03, 0x1b
        /*008e*/ 	.short	0x00ff


	//----- nvinfo : EIATTR_MERCURY_ISA_VERSION
	.align		4
        /*0090*/ 	.byte	0x03, 0x5f
        /*0092*/ 	.short	0x0101


	//----- nvinfo : EIATTR_VRC_CTA_INIT_COUNT
	.align		4
        /*0094*/ 	.byte	0x02, 0x4a
	.zero		1
	.zero		1


	//----- nvinfo : EIATTR_EXIT_INSTR_OFFSETS
	.align		4
        /*0098*/ 	.byte	0x04, 0x1c
        /*009a*/ 	.short	(.L_51 - .L_50)


	//   ....[0]....
.L_50:
        /*009c*/ 	.word	0x00000070


	//   ....[1]....
        /*00a0*/ 	.word	0x00001690


	//   ....[2]....
        /*00a4*/ 	.word	0x000019d0


	//   ....[3]....
        /*00a8*/ 	.word	0x00001b90


	//   ....[4]....
        /*00ac*/ 	.word	0x00001cd0


	//   ....[5]....
        /*00b0*/ 	.word	0x00001dc0


	//----- nvinfo : EIATTR_CBANK_PARAM_SIZE
	.align		4
.L_51:
        /*00b4*/ 	.byte	0x03, 0x19
        /*00b6*/ 	.short	0x0034


	//----- nvinfo : EIATTR_PARAM_CBANK
	.align		4
        /*00b8*/ 	.byte	0x04, 0x0a
        /*00ba*/ 	.short	(.L_53 - .L_52)
	.align		4
.L_52:
        /*00bc*/ 	.word	index@(.nv.constant0._Z12assignPointsPfS_S_PiS0_iii)
        /*00c0*/ 	.short	0x0380
        /*00c2*/ 	.short	0x0034


	//----- nvinfo : EIATTR_SW_WAR
	.align		4
.L_53:
        /*00c4*/ 	.byte	0x04, 0x36
        /*00c6*/ 	.short	(.L_55 - .L_54)
.L_54:
        /*00c8*/ 	.word	0x00000008
.L_55:


//--------------------- .nv.callgraph             --------------------------
	.section	.nv.callgraph,"",@"SHT_CUDA_CALLGRAPH"
	.align	4
	.sectionentsize	8
	.align		4
        /*0000*/ 	.word	0x00000000
	.align		4
        /*0004*/ 	.word	0xffffffff
	.align		4
        /*0008*/ 	.word	0x00000000
	.align		4
        /*000c*/ 	.word	0xfffffffe
	.align		4
        /*0010*/ 	.word	0x00000000
	.align		4
        /*0014*/ 	.word	0xfffffffd
	.align		4
        /*0018*/ 	.word	0x00000000
	.align		4
        /*001c*/ 	.word	0xfffffffc


//--------------------- .text._Z13updateCentresPfS_Pii --------------------------
	.section	.text._Z13updateCentresPfS_Pii,"ax",@progbits
	.align	128
        .global         _Z13updateCentresPfS_Pii
        .type           _Z13updateCentresPfS_Pii,@function
        .size           _Z13updateCentresPfS_Pii,(.L_x_68 - _Z13updateCentresPfS_Pii)
        .other          _Z13updateCentresPfS_Pii,@"STO_CUDA_ENTRY STV_DEFAULT"
_Z13updateCentresPfS_Pii:
.text._Z13updateCentresPfS_Pii:
[----:B------:R-:W-:Y:S08]  /*0000*/  LDC R1, c[0x0][0x37c] ;  /* 0x0000df00ff017b82 */ /* 0x000ff00000000800 */
[----:B------:R-:W0:Y:S02]  /*0010*/  LDC R0, c[0x0][0x398] ;  /* 0x0000e600ff007b82 */ /* 0x000e240000000800 */
[----:B0-----:R-:W-:-:S13]  /*0020*/  ISETP.GE.AND P0, PT, R0, 0x1, PT ;  /* 0x000000010000780c */ /* 0x001fda0003f06270 */
[----:B------:R-:W-:Y:S05]  /*0030*/  @!P0 EXIT ;  /* 0x000000000000894d */ /* 0x000fea0003800000 */
[----:B------:R-:W0:Y:S01]  /*0040*/  S2R R5, SR_TID.X ;  /* 0x0000000000057919 */ /* 0x000e220000002100 */
[----:B------:R-:W0:Y:S01]  /*0050*/  LDC.64 R8, c[0x0][0x390] ;  /* 0x0000e400ff087b82 */ /* 0x000e220000000a00 */
[C---:B------:R-:W-:Y:S01]  /*0060*/  ISETP.GE.U32.AND P0, PT, R0.reuse, 0x8, PT ;  /* 0x000000080000780c */ /* 0x040fe20003f06070 */
[----:B------:R-:W1:Y:S01]  /*0070*/  LDCU.64 UR6, c[0x0][0x358] ;  /* 0x00006b00ff0677ac */ /* 0x000e620008000a00 */
[----:B------:R-:W-:Y:S01]  /*0080*/  LOP3.LUT R18, R0, 0x7, RZ, 0xc0, !PT ;  /* 0x0000000700127812 */ /* 0x000fe200078ec0ff */
[----:B------:R-:W-:Y:S02]  /*0090*/  IMAD.MOV.U32 R4, RZ, RZ, RZ ;  /* 0x000000ffff047224 */ /* 0x000fe400078e00ff */
[----:B0-----:R-:W-:-:S04]  /*00a0*/  IMAD.WIDE.U32 R8, R5, 0x4, R8 ;  /* 0x0000000405087825 */ /* 0x001fc800078e0008 */
[----:B------:R-:W-:-:S04]  /*00b0*/  IMAD R5, R5, R0, RZ ;  /* 0x0000000005057224 */ /* 0x000fc800078e02ff */
[----:B-1----:R-:W-:Y:S05]  /*00c0*/  @!P0 BRA `(.L_x_0) ;  /* 0x0000000800948947 */ /* 0x002fea0003800000 */
[----:B------:R-:W0:Y:S01]  /*00d0*/  LDCU.128 UR8, c[0x0][0x380] ;  /* 0x00007000ff0877ac */ /* 0x000e220008000c00 */
[----:B------:R-:W-:Y:S02]  /*00e0*/  HFMA2 R3, -RZ, RZ, 0, 0 ;  /* 0x00000000ff037431 */ /* 0x000fe400000001ff */
[----:B------:R-:W-:Y:S01]  /*00f0*/  IMAD.MOV.U32 R2, RZ, RZ, 0x10 ;  /* 0x00000010ff027424 */ /* 0x000fe200078e00ff */
[----:B------:R-:W-:-:S05]  /*0100*/  LOP3.LUT R4, R0, 0x7ffffff8, RZ, 0xc0, !PT ;  /* 0x7ffffff800047812 */ /* 0x000fca00078ec0ff */
[----:B------:R-:W-:Y:S02]  /*0110*/  IMAD.MOV R13, RZ, RZ, -R4 ;  /* 0x000000ffff0d7224 */ /* 0x000fe400078e0a04 */
[----:B------:R-:W-:-:S03]  /*0120*/  IMAD.WIDE.U32 R2, R5, 0x4, R2 ;  /* 0x0000000405027825 */ /* 0x000fc600078e0002 */
[C---:B0-----:R-:W-:Y:S02]  /*0130*/  IADD3 R10, P0, PT, R2.reuse, UR8, RZ ;  /* 0x00000008020a7c10 */ /* 0x041fe4000ff1e0ff */
[----:B------:R-:W-:Y:S02]  /*0140*/  IADD3 R2, P1, PT, R2, UR10, RZ ;  /* 0x0000000a02027c10 */ /* 0x000fe4000ff3e0ff */
[C---:B------:R-:W-:Y:S02]  /*0150*/  IADD3.X R19, PT, PT, R3.reuse, UR9, RZ, P0, !PT ;  /* 0x0000000903137c10 */ /* 0x040fe400087fe4ff */
[----:B------:R-:W-:-:S09]  /*0160*/  IADD3.X R3, PT, PT, R3, UR11, RZ, P1, !PT ;  /* 0x0000000b03037c10 */ /* 0x000fd20008ffe4ff */
.L_x_17:
[----:B------:R-:W2:Y:S01]  /*0170*/  LDG.E R0, desc[UR6][R8.64] ;  /* 0x0000000608007981 */ /* 0x000ea2000c1e1900 */
[----:B------:R-:W-:Y:S01]  /*0180*/  IMAD.MOV.U32 R16, RZ, RZ, R2 ;  /* 0x000000ffff107224 */ /* 0x000fe200078e0002 */
[----:B------:R-:W-:-:S05]  /*0190*/  MOV R17, R3 ;  /* 0x0000000300117202 */ /* 0x000fca0000000f00 */
[----:B------:R-:W3:Y:S01]  /*01a0*/  LDG.E R3, desc[UR6][R16.64+-0x10] ;  /* 0xfffff00610037981 */ /* 0x000ee2000c1e1900 */
[----:B------:R-:W-:Y:S01]  /*01b0*/  BSSY.RECONVERGENT B2, `(.L_x_1) ;  /* 0x000000f000027945 */ /* 0x000fe20003800200 */
[----:B------:R-:W-:Y:S02]  /*01c0*/  IMAD.MOV.U32 R14, RZ, RZ, R10 ;  /* 0x000000ffff0e7224 */ /* 0x000fe400078e000a */
[----:B------:R-:W-:Y:S01]  /*01d0*/  IMAD.MOV.U32 R15, RZ, RZ, R19 ;  /* 0x000000ffff0f7224 */ /* 0x000fe200078e0013 */
[----:B--2---:R-:W-:-:S04]  /*01e0*/  I2FP.F32.S32 R0, R0 ;  /* 0x0000000000007245 */ /* 0x004fc80000201400 */
[----:B------:R-:W0:Y:S08]  /*01f0*/  MUFU.RCP R7, R0 ;  /* 0x0000000000077308 */ /* 0x000e300000001000 */
[----:B---3--:R-:W1:Y:S01]  /*0200*/  FCHK P0, R3, R0 ;  /* 0x0000000003007302 */ /* 0x008e620000000000 */
[----:B0-----:R-:W-:-:S04]  /*0210*/  FFMA R2, -R0, R7, 1 ;  /* 0x3f80000000027423 */ /* 0x001fc80000000107 */
[----:B------:R-:W-:-:S04]  /*0220*/  FFMA R2, R7, R2, R7 ;  /* 0x0000000207027223 */ /* 0x000fc80000000007 */
[----:B------:R-:W-:-:S04]  /*0230*/  FFMA R7, R3, R2, RZ ;  /* 0x0000000203077223 */ /* 0x000fc800000000ff */
[----:B------:R-:W-:-:S04]  /*0240*/  FFMA R6, -R0, R7, R3 ;  /* 0x0000000700067223 */ /* 0x000fc80000000103 */
[----:B------:R-:W-:Y:S01]  /*0250*/  FFMA R7, R2, R6, R7 ;  /* 0x0000000602077223 */ /* 0x000fe20000000007 */
[----:B-1----:R-:W-:Y:S06]  /*0260*/  @!P0 BRA `(.L_x_2) ;  /* 0x00000000000c8947 */ /* 0x002fec0003800000 */
[----:B------:R-:W-:-:S07]  /*0270*/  MOV R2, 0x290 ;  /* 0x0000029000027802 */ /* 0x000fce0000000f00 */
[----:B------:R-:W-:Y:S05]  /*0280*/  CALL.REL.NOINC `($__internal_0_$__cuda_sm3x_div_rn_noftz_f32_slowpath) ;  /* 0x0000001000ec7944 */ /* 0x000fea0003c00000 */
[----:B------:R-:W-:-:S07]  /*0290*/  MOV R7, R0 ;  /* 0x0000000000077202 */ /* 0x000fce0000000f00 */
.L_x_2:
[----:B------:R-:W-:Y:S05]  /*02a0*/  BSYNC.RECONVERGENT B2 ;  /* 0x0000000000027941 */ /* 0x000fea0003800200 */
.L_x_1:
[----:B------:R0:W-:Y:S04]  /*02b0*/  STG.E desc[UR6][R16.64+-0x10], R7 ;  /* 0xfffff00710007986 */ /* 0x0001e8000c101906 */
[----:B------:R0:W-:Y:S04]  /*02c0*/  STG.E desc[UR6][R14.64+-0x10], R7 ;  /* 0xfffff0070e007986 */ /* 0x0001e8000c101906 */
[----:B------:R-:W2:Y:S04]  /*02d0*/  LDG.E R0, desc[UR6][R8.64] ;  /* 0x0000000608007981 */ /* 0x000ea8000c1e1900 */
[----:B------:R-:W3:Y:S01]  /*02e0*/  LDG.E R3, desc[UR6][R16.64+-0xc] ;  /* 0xfffff40610037981 */ /* 0x000ee2000c1e1900 */
[----:B------:R-:W-:Y:S01]  /*02f0*/  BSSY.RECONVERGENT B2, `(.L_x_3) ;  /* 0x000000d000027945 */ /* 0x000fe20003800200 */
[----:B--2---:R-:W-:-:S04]  /*0300*/  I2FP.F32.S32 R0, R0 ;  /* 0x0000000000007245 */ /* 0x004fc80000201400 */
[----:B------:R-:W1:Y:S08]  /*0310*/  MUFU.RCP R11, R0 ;  /* 0x00000000000b7308 */ /* 0x000e700000001000 */
[----:B---3--:R-:W2:Y:S01]  /*0320*/  FCHK P0, R3, R0 ;  /* 0x0000000003007302 */ /* 0x008ea20000000000 */
[----:B-1----:R-:W-:-:S04]  /*0330*/  FFMA R2, -R0, R11, 1 ;  /* 0x3f80000000027423 */ /* 0x002fc8000000010b */
[----:B------:R-:W-:-:S04]  /*0340*/  FFMA R2, R11, R2, R11 ;  /* 0x000000020b027223 */ /* 0x000fc8000000000b */
[----:B------:R-:W-:-:S04]  /*0350*/  FFMA R11, R3, R2, RZ ;  /* 0x00000002030b7223 */ /* 0x000fc800000000ff */
[----:B------:R-:W-:-:S04]  /*0360*/  FFMA R6, -R0, R11, R3 ;  /* 0x0000000b00067223 */ /* 0x000fc80000000103 */
[----:B------:R-:W-:Y:S01]  /*0370*/  FFMA R11, R2, R6, R11 ;  /* 0x00000006020b7223 */ /* 0x000fe2000000000b */
[----:B0-2---:R-:W-:Y:S06]  /*0380*/  @!P0 BRA `(.L_x_4) ;  /* 0x00000000000c8947 */ /* 0x005fec0003800000 */
[----:B------:R-:W-:-:S07]  /*0390*/  MOV R2, 0x3b0 ;  /* 0x000003b000027802 */ /* 0x000fce0000000f00 */
[----:B------:R-:W-:Y:S05]  /*03a0*/  CALL.REL.NOINC `($__internal_0_$__cuda_sm3x_div_rn_noftz_f32_slowpath) ;  /* 0x0000001000a47944 */ /* 0x000fea0003c00000 */
[----:B------:R-:W-:-:S07]  /*03b0*/  IMAD.MOV.U32 R11, RZ, RZ, R0 ;  /* 0x000000ffff0b7224 */ /* 0x000fce00078e0000 */
.L_x_4:
[----:B------:R-:W-:Y:S05]  /*03c0*/  BSYNC.RECONVERGENT B2 ;  /* 0x0000000000027941 */ /* 0x000fea0003800200 */
.L_x_3:
        /* <DEDUP_REMOVED lines=17> */
.L_x_6:
[----:B------:R-:W-:Y:S05]  /*04e0*/  BSYNC.RECONVERGENT B2 ;  /* 0x0000000000027941 */ /* 0x000fea0003800200 */
.L_x_5:
        /* <DEDUP_REMOVED lines=16> */
[----:B------:R-:W-:-:S07]  /*05f0*/  MOV R11, R0 ;  /* 0x00000000000b7202 */ /* 0x000fce0000000f00 */
.L_x_8:
[----:B------:R-:W-:Y:S05]  /*0600*/  BSYNC.RECONVERGENT B2 ;  /* 0x0000000000027941 */ /* 0x000fea0003800200 */
.L_x_7:
        /* <DEDUP_REMOVED lines=17> */
.L_x_10:
[----:B------:R-:W-:Y:S05]  /*0720*/  BSYNC.RECONVERGENT B2 ;  /* 0x0000000000027941 */ /* 0x000fea0003800200 */
.L_x_9:
        /* <DEDUP_REMOVED lines=17> */
.L_x_12:
[----:B------:R-:W-:Y:S05]  /*0840*/  BSYNC.RECONVERGENT B2 ;  /* 0x0000000000027941 */ /* 0x000fea0003800200 */
.L_x_11:
        /* <DEDUP_REMOVED lines=17> */
.L_x_14:
[----:B------:R-:W-:Y:S05]  /*0960*/  BSYNC.RECONVERGENT B2 ;  /* 0x0000000000027941 */ /* 0x000fea0003800200 */
.L_x_13:
        /* <DEDUP_REMOVED lines=17> */
.L_x_16:
[----:B------:R-:W-:Y:S05]  /*0a80*/  BSYNC.RECONVERGENT B2 ;  /* 0x0000000000027941 */ /* 0x000fea0003800200 */
.L_x_15:
[----:B------:R0:W-:Y:S01]  /*0a90*/  STG.E desc[UR6][R16.64+0xc], R11 ;  /* 0x00000c0b10007986 */ /* 0x0001e2000c101906 */
[----:B------:R-:W-:Y:S02]  /*0aa0*/  IADD3 R13, PT, PT, R13, 0x8, RZ ;  /* 0x000000080d0d7810 */ /* 0x000fe40007ffe0ff */
[----:B------:R-:W-:Y:S01]  /*0ab0*/  IADD3 R10, P1, PT, R14, 0x20, RZ ;  /* 0x000000200e0a7810 */ /* 0x000fe20007f3e0ff */
[----:B------:R0:W-:Y:S01]  /*0ac0*/  STG.E desc[UR6][R14.64+0xc], R11 ;  /* 0x00000c0b0e007986 */ /* 0x0001e2000c101906 */
[----:B------:R-:W-:Y:S02]  /*0ad0*/  ISETP.NE.AND P0, PT, R13, RZ, PT ;  /* 0x000000ff0d00720c */ /* 0x000fe40003f05270 */
[----:B------:R-:W-:Y:S01]  /*0ae0*/  IADD3 R2, P2, PT, R16, 0x20, RZ ;  /* 0x0000002010027810 */ /* 0x000fe20007f5e0ff */
[----:B------:R-:W-:-:S03]  /*0af0*/  IMAD.X R19, RZ, RZ, R15, P1 ;  /* 0x000000ffff137224 */ /* 0x000fc600008e060f */
[----:B------:R-:W-:-:S07]  /*0b00*/  IADD3.X R3, PT, PT, RZ, R17, RZ, P2, !PT ;  /* 0x00000011ff037210 */ /* 0x000fce00017fe4ff */
[----:B0-----:R-:W-:Y:S05]  /*0b10*/  @P0 BRA `(.L_x_17) ;  /* 0xfffffff400940947 */ /* 0x001fea000383ffff */
.L_x_0:
[----:B------:R-:W-:-:S13]  /*0b20*/  ISETP.NE.AND P0, PT, R18, RZ, PT ;  /* 0x000000ff1200720c */ /* 0x000fda0003f05270 */
[----:B------:R-:W-:Y:S05]  /*0b30*/  @!P0 EXIT ;  /* 0x000000000000894d */ /* 0x000fea0003800000 */
[----:B------:R-:W0:Y:S01]  /*0b40*/  LDCU UR4, c[0x0][0x398] ;  /* 0x00007300ff0477ac */ /* 0x000e220008000800 */
[----:B------:R-:W-:Y:S01]  /*0b50*/  ISETP.GE.U32.AND P0, PT, R18, 0x4, PT ;  /* 0x000000041200780c */ /* 0x000fe20003f06070 */
[----:B0-----:R-:W-:-:S12]  /*0b60*/  ULOP3.LUT UR4, UR4, 0x3, URZ, 0xc0, !UPT ;  /* 0x0000000304047892 */ /* 0x001fd8000f8ec0ff */
[----:B------:R-:W-:Y:S05]  /*0b70*/  @!P0 BRA `(.L_x_18) ;  /* 0x0000000400608947 */ /* 0x000fea0003800000 */
[----:B------:R-:W0:Y:S01]  /*0b80*/  LDC.64 R20, c[0x0][0x388] ;  /* 0x0000e200ff147b82 */ /* 0x000e220000000a00 */
[----:B------:R-:W2:Y:S01]  /*0b90*/  LDG.E R0, desc[UR6][R8.64] ;  /* 0x0000000608007981 */ /* 0x000ea2000c1e1900 */
[----:B------:R-:W-:-:S04]  /*0ba0*/  IMAD.IADD R13, R5, 0x1, R4 ;  /* 0x00000001050d7824 */ /* 0x000fc800078e0204 */
[----:B0-----:R-:W-:-:S05]  /*0bb0*/  IMAD.WIDE.U32 R20, R13, 0x4, R20 ;  /* 0x000000040d147825 */ /* 0x001fca00078e0014 */
[----:B------:R-:W3:Y:S01]  /*0bc0*/  LDG.E R3, desc[UR6][R20.64] ;  /* 0x0000000614037981 */ /* 0x000ee2000c1e1900 */
[----:B------:R-:W-:Y:S01]  /*0bd0*/  BSSY.RECONVERGENT B2, `(.L_x_19) ;  /* 0x000000d000027945 */ /* 0x000fe20003800200 */
[----:B--2---:R-:W-:-:S04]  /*0be0*/  I2FP.F32.S32 R0, R0 ;  /* 0x0000000000007245 */ /* 0x004fc80000201400 */
[----:B------:R-:W0:Y:S02]  /*0bf0*/  MUFU.RCP R7, R0 ;  /* 0x0000000000077308 */ /* 0x000e240000001000 */
[----:B0-----:R-:W-:-:S04]  /*0c00*/  FFMA R2, -R0, R7, 1 ;  /* 0x3f80000000027423 */ /* 0x001fc80000000107 */
[----:B------:R-:W-:Y:S02]  /*0c10*/  FFMA R2, R7, R2, R7 ;  /* 0x0000000207027223 */ /* 0x000fe40000000007 */
[----:B---3--:R-:W0:Y:S02]  /*0c20*/  FCHK P0, R3, R0 ;  /* 0x0000000003007302 */ /* 0x008e240000000000 */
[----:B------:R-:W-:-:S04]  /*0c30*/  FFMA R7, R3, R2, RZ ;  /* 0x0000000203077223 */ /* 0x000fc800000000ff */
[----:B------:R-:W-:-:S04]  /*0c40*/  FFMA R6, -R0, R7, R3 ;  /* 0x0000000700067223 */ /* 0x000fc80000000103 */
[----:B------:R-:W-:Y:S01]  /*0c50*/  FFMA R11, R2, R6, R7 ;  /* 0x00000006020b7223 */ /* 0x000fe20000000007 */
[----:B0-----:R-:W-:Y:S06]  /*0c60*/  @!P0 BRA `(.L_x_20) ;  /* 0x00000000000c8947 */ /* 0x001fec0003800000 */
[----:B------:R-:W-:-:S07]  /*0c70*/  MOV R2, 0xc90 ;  /* 0x00000c9000027802 */ /* 0x000fce0000000f00 */
[----:B------:R-:W-:Y:S05]  /*0c80*/  CALL.REL.NOINC `($__internal_0_$__cuda_sm3x_div_rn_noftz_f32_slowpath) ;  /* 0x00000008006c7944 */ /* 0x000fea0003c00000 */
[----:B------:R-:W-:-:S07]  /*0c90*/  MOV R11, R0 ;  /* 0x00000000000b7202 */ /* 0x000fce0000000f00 */
.L_x_20:
[----:B------:R-:W-:Y:S05]  /*0ca0*/  BSYNC.RECONVERGENT B2 ;  /* 0x0000000000027941 */ /* 0x000fea0003800200 */
.L_x_19:
[----:B------:R-:W0:Y:S01]  /*0cb0*/  LDC.64 R6, c[0x0][0x380] ;  /* 0x0000e000ff067b82 */ /* 0x000e220000000a00 */
[----:B------:R-:W1:Y:S01]  /*0cc0*/  LDCU.64 UR8, c[0x0][0x388] ;  /* 0x00007100ff0877ac */ /* 0x000e620008000a00 */
[----:B------:R-:W-:Y:S01]  /*0cd0*/  STG.E desc[UR6][R20.64], R11 ;  /* 0x0000000b14007986 */ /* 0x000fe2000c101906 */
[----:B0-----:R-:W-:Y:S01]  /*0ce0*/  IMAD.WIDE.U32 R6, R13, 0x4, R6 ;  /* 0x000000040d067825 */ /* 0x001fe200078e0006 */
[----:B------:R-:W-:-:S04]  /*0cf0*/  IADD3 R13, P0, PT, R5, R4, RZ ;  /* 0x00000004050d7210 */ /* 0x000fc80007f1e0ff */
[----:B------:R0:W-:Y:S04]  /*0d00*/  STG.E desc[UR6][R6.64], R11 ;  /* 0x0000000b06007986 */ /* 0x0001e8000c101906 */
[----:B------:R-:W2:Y:S01]  /*0d10*/  LDG.E R0, desc[UR6][R8.64] ;  /* 0x0000000608007981 */ /* 0x000ea2000c1e1900 */
[----:B------:R-:W-:Y:S01]  /*0d20*/  IMAD.X R2, RZ, RZ, RZ, P0 ;  /* 0x000000ffff027224 */ /* 0x000fe200000e06ff */
[----:B------:R-:W-:-:S04]  /*0d30*/  SHF.L.U32 R14, R13, 0x2, RZ ;  /* 0x000000020d0e7819 */ /* 0x000fc800000006ff */
[----:B------:R-:W-:Y:S02]  /*0d40*/  SHF.L.U64.HI R13, R13, 0x2, R2 ;  /* 0x000000020d0d7819 */ /* 0x000fe40000010202 */
[----:B-1----:R-:W-:-:S04]  /*0d50*/  IADD3 R16, P0, PT, R14, UR8, RZ ;  /* 0x000000080e107c10 */ /* 0x002fc8000ff1e0ff */
[----:B------:R-:W-:-:S05]  /*0d60*/  IADD3.X R17, PT, PT, R13, UR9, RZ, P0, !PT ;  /* 0x000000090d117c10 */ /* 0x000fca00087fe4ff */
[----:B------:R-:W3:Y:S01]  /*0d70*/  LDG.E R3, desc[UR6][R16.64+0x4] ;  /* 0x0000040610037981 */ /* 0x000ee2000c1e1900 */
[----:B------:R-:W-:Y:S01]  /*0d80*/  BSSY.RECONVERGENT B2, `(.L_x_21) ;  /* 0x000000d000027945 */ /* 0x000fe20003800200 */
[----:B--2---:R-:W-:-:S04]  /*0d90*/  I2FP.F32.S32 R0, R0 ;  /* 0x0000000000007245 */ /* 0x004fc80000201400 */
[----:B------:R-:W1:Y:S08]  /*0da0*/  MUFU.RCP R15, R0 ;  /* 0x00000000000f7308 */ /* 0x000e700000001000 */
[----:B---3--:R-:W2:Y:S01]  /*0db0*/  FCHK P0, R3, R0 ;  /* 0x0000000003007302 */ /* 0x008ea20000000000 */
[----:B-1----:R-:W-:-:S04]  /*0dc0*/  FFMA R2, -R0, R15, 1 ;  /* 0x3f80000000027423 */ /* 0x002fc8000000010f */
[----:B------:R-:W-:-:S04]  /*0dd0*/  FFMA R2, R15, R2, R15 ;  /* 0x000000020f027223 */ /* 0x000fc8000000000f */
[----:B0-----:R-:W-:-:S04]  /*0de0*/  FFMA R7, R3, R2, RZ ;  /* 0x0000000203077223 */ /* 0x001fc800000000ff */
[----:B------:R-:W-:-:S04]  /*0df0*/  FFMA R6, -R0, R7, R3 ;  /* 0x0000000700067223 */ /* 0x000fc80000000103 */
[----:B------:R-:W-:Y:S01]  /*0e00*/  FFMA R7, R2, R6, R7 ;  /* 0x0000000602077223 */ /* 0x000fe20000000007 */
[----:B--2---:R-:W-:Y:S06]  /*0e10*/  @!P0 BRA `(.L_x_22) ;  /* 0x00000000000c8947 */ /* 0x004fec0003800000 */
[----:B------:R-:W-:-:S07]  /*0e20*/  MOV R2, 0xe40 ;  /* 0x00000e4000027802 */ /* 0x000fce0000000f00 */
[----:B------:R-:W-:Y:S05]  /*0e30*/  CALL.REL.NOINC `($__internal_0_$__cuda_sm3x_div_rn_noftz_f32_slowpath) ;  /* 0x0000000800007944 */ /* 0x000fea0003c00000 */
[----:B------:R-:W-:-:S07]  /*0e40*/  IMAD.MOV.U32 R7, RZ, RZ, R0 ;  /* 0x000000ffff077224 */ /* 0x000fce00078e0000 */
.L_x_22:
[----:B------:R-:W-:Y:S05]  /*0e50*/  BSYNC.RECONVERGENT B2 ;  /* 0x0000000000027941 */ /* 0x000fea0003800200 */
.L_x_21:
[----:B------:R-:W0:Y:S01]  /*0e60*/  LDCU.64 UR8, c[0x0][0x380] ;  /* 0x00007000ff0877ac */ /* 0x000e220008000a00 */
[----:B------:R1:W-:Y:S01]  /*0e70*/  STG.E desc[UR6][R16.64+0x4], R7 ;  /* 0x0000040710007986 */ /* 0x0003e2000c101906 */
[----:B0-----:R-:W-:-:S04]  /*0e80*/  IADD3 R14, P0, PT, R14, UR8, RZ ;  /* 0x000000080e0e7c10 */ /* 0x001fc8000ff1e0ff */
[----:B------:R-:W-:-:S05]  /*0e90*/  IADD3.X R15, PT, PT, R13, UR9, RZ, P0, !PT ;  /* 0x000000090d0f7c10 */ /* 0x000fca00087fe4ff */
[----:B------:R1:W-:Y:S04]  /*0ea0*/  STG.E desc[UR6][R14.64+0x4], R7 ;  /* 0x000004070e007986 */ /* 0x0003e8000c101906 */
[----:B------:R-:W2:Y:S04]  /*0eb0*/  LDG.E R0, desc[UR6][R8.64] ;  /* 0x0000000608007981 */ /* 0x000ea8000c1e1900 */
[----:B------:R-:W3:Y:S01]  /*0ec0*/  LDG.E R3, desc[UR6][R16.64+0x8] ;  /* 0x0000080610037981 */ /* 0x000ee2000c1e1900 */
[----:B------:R-:W-:Y:S01]  /*0ed0*/  BSSY.RECONVERGENT B2, `(.L_x_23) ;  /* 0x000000d000027945 */ /* 0x000fe20003800200 */
[----:B--2---:R-:W-:-:S04]  /*0ee0*/  I2FP.F32.S32 R0, R0 ;  /* 0x0000000000007245 */ /* 0x004fc80000201400 */
[----:B------:R-:W0:Y:S08]  /*0ef0*/  MUFU.RCP R11, R0 ;  /* 0x00000000000b7308 */ /* 0x000e300000001000 */
[----:B---3--:R-:W2:Y:S01]  /*0f00*/  FCHK P0, R3, R0 ;  /* 0x0000000003007302 */ /* 0x008ea20000000000 */
[----:B0-----:R-:W-:-:S04]  /*0f10*/  FFMA R2, -R0, R11, 1 ;  /* 0x3f80000000027423 */ /* 0x001fc8000000010b */
[----:B------:R-:W-:-:S04]  /*0f20*/  FFMA R2, R11, R2, R11 ;  /* 0x000000020b027223 */ /* 0x000fc8000000000b */
[----:B------:R-:W-:-:S04]  /*0f30*/  FFMA R11, R3, R2, RZ ;  /* 0x00000002030b7223 */ /* 0x000fc800000000ff */
[----:B------:R-:W-:-:S04]  /*0f40*/  FFMA R6, -R0, R11, R3 ;  /* 0x0000000b00067223 */ /* 0x000fc80000000103 */
[----:B------:R-:W-:Y:S01]  /*0f50*/  FFMA R11, R2, R6, R11 ;  /* 0x00000006020b7223 */ /* 0x000fe2000000000b */
[----:B-12---:R-:W-:Y:S06]  /*0f60*/  @!P0 BRA `(.L_x_24) ;  /* 0x00000000000c8947 */ /* 0x006fec0003800000 */
[----:B------:R-:W-:-:S07]  /*0f70*/  MOV R2, 0xf90 ;  /* 0x00000f9000027802 */ /* 0x000fce0000000f00 */
[----:B------:R-:W-:Y:S05]  /*0f80*/  CALL.REL.NOINC `($__internal_0_$__cuda_sm3x_div_rn_noftz_f32_slowpath) ;  /* 0x0000000400ac7944 */ /* 0x000fea0003c00000 */
[----:B------:R-:W-:-:S07]  /*0f90*/  MOV R11, R0 ;  /* 0x00000000000b7202 */ /* 0x000fce0000000f00 */
.L_x_24:
[----:B------:R-:W-:Y:S05]  /*0fa0*/  BSYNC.RECONVERGENT B2 ;  /* 0x0000000000027941 */ /* 0x000fea0003800200 */
.L_x_23:
        /* <DEDUP_REMOVED lines=17> */
.L_x_26:
[----:B------:R-:W-:Y:S05]  /*10c0*/  BSYNC.RECONVERGENT B2 ;  /* 0x0000000000027941 */ /* 0x000fea0003800200 */
.L_x_25:
[----:B------:R0:W-:Y:S01]  /*10d0*/  STG.E desc[UR6][R16.64+0xc], R7 ;  /* 0x00000c0710007986 */ /* 0x0001e2000c101906 */
[----:B------:R-:W-:-:S03]  /*10e0*/  IADD3 R4, PT, PT, R4, 0x4, RZ ;  /* 0x0000000404047810 */ /* 0x000fc60007ffe0ff */
[----:B------:R0:W-:Y:S04]  /*10f0*/  STG.E desc[UR6][R14.64+0xc], R7 ;  /* 0x00000c070e007986 */ /* 0x0001e8000c101906 */
.L_x_18:
[----:B------:R-:W-:-:S13]  /*1100*/  ISETP.NE.AND P0, PT, RZ, UR4, PT ;  /* 0x00000004ff007c0c */ /* 0x000fda000bf05270 */
[----:B------:R-:W-:Y:S05]  /*1110*/  @!P0 EXIT ;  /* 0x000000000000894d */ /* 0x000fea0003800000 */
[----:B------:R-:W-:-:S09]  /*1120*/  UISETP.NE.AND UP0, UPT, UR4, 0x1, UPT ;  /* 0x000000010400788c */ /* 0x000fd2000bf05270 */
[----:B------:R-:W-:Y:S05]  /*1130*/  BRA.U !UP0, `(.L_x_27) ;  /* 0x0000000108d07547 */ /* 0x000fea000b800000 */
[----:B------:R-:W1:Y:S01]  /*1140*/  LDC.64 R20, c[0x0][0x388] ;  /* 0x0000e200ff147b82 */ /* 0x000e620000000a00 */
[----:B------:R-:W2:Y:S01]  /*1150*/  LDG.E R0, desc[UR6][R8.64] ;  /* 0x0000000608007981 */ /* 0x000ea2000c1e1900 */
[----:B------:R-:W-:-:S04]  /*1160*/  IMAD.IADD R13, R5, 0x1, R4 ;  /* 0x00000001050d7824 */ /* 0x000fc800078e0204 */
[----:B-1----:R-:W-:-:S05]  /*1170*/  IMAD.WIDE.U32 R20, R13, 0x4, R20 ;  /* 0x000000040d147825 */ /* 0x002fca00078e0014 */
[----:B------:R-:W3:Y:S01]  /*1180*/  LDG.E R3, desc[UR6][R20.64] ;  /* 0x0000000614037981 */ /* 0x000ee2000c1e1900 */
[----:B------:R-:W-:Y:S01]  /*1190*/  BSSY.RECONVERGENT B2, `(.L_x_28) ;  /* 0x000000d000027945 */ /* 0x000fe20003800200 */
[----:B--2---:R-:W-:-:S04]  /*11a0*/  I2FP.F32.S32 R0, R0 ;  /* 0x0000000000007245 */ /* 0x004fc80000201400 */
[----:B0-----:R-:W0:Y:S02]  /*11b0*/  MUFU.RCP R7, R0 ;  /* 0x0000000000077308 */ /* 0x001e240000001000 */
        /* <DEDUP_REMOVED lines=10> */
.L_x_29:
[----:B------:R-:W-:Y:S05]  /*1260*/  BSYNC.RECONVERGENT B2 ;  /* 0x0000000000027941 */ /* 0x000fea0003800200 */
.L_x_28:
        /* <DEDUP_REMOVED lines=26> */
.L_x_31:
[----:B------:R-:W-:Y:S05]  /*1410*/  BSYNC.RECONVERGENT B2 ;  /* 0x0000000000027941 */ /* 0x000fea0003800200 */
.L_x_30:
[----:B------:R-:W0:Y:S01]  /*1420*/  LDCU.64 UR4, c[0x0][0x380] ;  /* 0x00007000ff0477ac */ /* 0x000e220008000a00 */
[----:B------:R1:W-:Y:S01]  /*1430*/  STG.E desc[UR6][R14.64+0x4], R7 ;  /* 0x000004070e007986 */ /* 0x0003e2000c101906 */
[----:B------:R-:W-:Y:S02]  /*1440*/  IADD3 R4, PT, PT, R4, 0x2, RZ ;  /* 0x0000000204047810 */ /* 0x000fe40007ffe0ff */
[----:B0-----:R-:W-:-:S04]  /*1450*/  IADD3 R16, P0, PT, R16, UR4, RZ ;  /* 0x0000000410107c10 */ /* 0x001fc8000ff1e0ff */
[----:B------:R-:W-:-:S05]  /*1460*/  IADD3.X R17, PT, PT, R13, UR5, RZ, P0, !PT ;  /* 0x000000050d117c10 */ /* 0x000fca00087fe4ff */
[----:B------:R1:W-:Y:S04]  /*1470*/  STG.E desc[UR6][R16.64+0x4], R7 ;  /* 0x0000040710007986 */ /* 0x0003e8000c101906 */
.L_x_27:
[----:B------:R-:W2:Y:S02]  /*1480*/  LDC R0, c[0x0][0x398] ;  /* 0x0000e600ff007b82 */ /* 0x000ea40000000800 */
[----:B--2---:R-:W-:-:S04]  /*1490*/  LOP3.LUT R0, R0, 0x1, RZ, 0xc0, !PT ;  /* 0x0000000100007812 */ /* 0x004fc800078ec0ff */
[----:B------:R-:W-:-:S13]  /*14a0*/  ISETP.NE.U32.AND P0, PT, R0, 0x1, PT ;  /* 0x000000010000780c */ /* 0x000fda0003f05070 */
[----:B------:R-:W-:Y:S05]  /*14b0*/  @P0 EXIT ;  /* 0x000000000000094d */ /* 0x000fea0003800000 */
[----:B01----:R-:W0:Y:S01]  /*14c0*/  LDC.64 R14, c[0x0][0x388] ;  /* 0x0000e200ff0e7b82 */ /* 0x003e220000000a00 */
        /* <DEDUP_REMOVED lines=17> */
.L_x_33:
[----:B------:R-:W-:Y:S05]  /*15e0*/  BSYNC.RECONVERGENT B2 ;  /* 0x0000000000027941 */ /* 0x000fea0003800200 */
.L_x_32:
[----:B------:R-:W0:Y:S01]  /*15f0*/  LDC.64 R2, c[0x0][0x380] ;  /* 0x0000e000ff027b82 */ /* 0x000e220000000a00 */
[----:B------:R-:W-:Y:S01]  /*1600*/  STG.E desc[UR6][R14.64], R7 ;  /* 0x000000070e007986 */ /* 0x000fe2000c101906 */
[----:B0-----:R-:W-:-:S05]  /*1610*/  IMAD.WIDE.U32 R4, R4, 0x4, R2 ;  /* 0x0000000404047825 */ /* 0x001fca00078e0002 */
[----:B------:R-:W-:Y:S01]  /*1620*/  STG.E desc[UR6][R4.64], R7 ;  /* 0x0000000704007986 */ /* 0x000fe2000c101906 */
[----:B------:R-:W-:Y:S05]  /*1630*/  EXIT ;  /* 0x000000000000794d */ /* 0x000fea0003800000 */
        .weak           $__internal_0_$__cuda_sm3x_div_rn_noftz_f32_slowpath
        .type           $__internal_0_$__cuda_sm3x_div_rn_noftz_f32_slowpath,@function
        .size           $__internal_0_$__cuda_sm3x_div_rn_noftz_f32_slowpath,(.L_x_68 - $__internal_0_$__cuda_sm3x_div_rn_noftz_f32_slowpath)
$__internal_0_$__cuda_sm3x_div_rn_noftz_f32_slowpath:
[----:B------:R-:W-:Y:S01]  /*1640*/  SHF.R.U32.HI R6, RZ, 0x17, R0 ;  /* 0x00000017ff067819 */ /* 0x000fe20000011600 */
[----:B------:R-:W-:Y:S01]  /*1650*/  BSSY.RECONVERGENT B0, `(.L_x_34) ;  /* 0x0000062000007945 */ /* 0x000fe20003800200 */
[----:B------:R-:W-:Y:S02]  /*1660*/  SHF.R.U32.HI R10, RZ, 0x17, R3 ;  /* 0x00000017ff0a7819 */ /* 0x000fe40000011603 */
[----:B------:R-:W-:Y:S02]  /*1670*/  LOP3.LUT R6, R6, 0xff, RZ, 0xc0, !PT ;  /* 0x000000ff06067812 */ /* 0x000fe400078ec0ff */
[----:B------:R-:W-:-:S03]  /*1680*/  LOP3.LUT R10, R10, 0xff, RZ, 0xc0, !PT ;  /* 0x000000ff0a0a7812 */ /* 0x000fc600078ec0ff */
[----:B------:R-:W-:Y:S01]  /*1690*/  VIADD R11, R6, 0xffffffff ;  /* 0xffffffff060b7836 */ /* 0x000fe20000000000 */
[----:B------:R-:W-:-:S04]  /*16a0*/  IADD3 R12, PT, PT, R10, -0x1, RZ ;  /* 0xffffffff0a0c7810 */ /* 0x000fc80007ffe0ff */
[----:B------:R-:W-:-:S04]  /*16b0*/  ISETP.GT.U32.AND P0, PT, R11, 0xfd, PT ;  /* 0x000000fd0b00780c */ /* 0x000fc80003f04070 */
[----:B------:R-:W-:-:S13]  /*16c0*/  ISETP.GT.U32.OR P0, PT, R12, 0xfd, P0 ;  /* 0x000000fd0c00780c */ /* 0x000fda0000704470 */
[----:B------:R-:W-:Y:S01]  /*16d0*/  @!P0 IMAD.MOV.U32 R7, RZ, RZ, RZ ;  /* 0x000000ffff078224 */ /* 0x000fe200078e00ff */
[----:B------:R-:W-:Y:S06]  /*16e0*/  @!P0 BRA `(.L_x_35) ;  /* 0x00000000005c8947 */ /* 0x000fec0003800000 */
[----:B------:R-:W-:Y:S02]  /*16f0*/  FSETP.GTU.FTZ.AND P0, PT, |R3|, +INF , PT ;  /* 0x7f8000000300780b */ /* 0x000fe40003f1c200 */
[----:B------:R-:W-:-:S04]  /*1700*/  FSETP.GTU.FTZ.AND P1, PT, |R0|, +INF , PT ;  /* 0x7f8000000000780b */ /* 0x000fc80003f3c200 */
[----:B------:R-:W-:-:S13]  /*1710*/  PLOP3.LUT P0, PT, P0, P1, PT, 0xf8, 0x8f ;  /* 0x00000000008f781c */ /* 0x000fda0000703f70 */
[----:B------:R-:W-:Y:S05]  /*1720*/  @P0 BRA `(.L_x_36) ;  /* 0x00000004004c0947 */ /* 0x000fea0003800000 */
[----:B------:R-:W-:-:S13]  /*1730*/  LOP3.LUT P0, RZ, R0, 0x7fffffff, R3, 0xc8, !PT ;  /* 0x7fffffff00ff7812 */ /* 0x000fda000780c803 */
[----:B------:R-:W-:Y:S05]  /*1740*/  @!P0 BRA `(.L_x_37) ;  /* 0x00000004003c8947 */ /* 0x000fea0003800000 */
[C---:B------:R-:W-:Y:S02]  /*1750*/  FSETP.NEU.FTZ.AND P2, PT, |R3|.reuse, +INF , PT ;  /* 0x7f8000000300780b */ /* 0x040fe40003f5d200 */
[----:B------:R-:W-:Y:S02]  /*1760*/  FSETP.NEU.FTZ.AND P1, PT, |R0|, +INF , PT ;  /* 0x7f8000000000780b */ /* 0x000fe40003f3d200 */
[----:B------:R-:W-:-:S11]  /*1770*/  FSETP.NEU.FTZ.AND P0, PT, |R3|, +INF , PT ;  /* 0x7f8000000300780b */ /* 0x000fd60003f1d200 */
[----:B------:R-:W-:Y:S05]  /*1780*/  @!P1 BRA !P2, `(.L_x_37) ;  /* 0x00000004002c9947 */ /* 0x000fea0005000000 */
[----:B------:R-:W-:-:S04]  /*1790*/  LOP3.LUT P2, RZ, R3, 0x7fffffff, RZ, 0xc0, !PT ;  /* 0x7fffffff03ff7812 */ /* 0x000fc8000784c0ff */
[----:B------:R-:W-:-:S13]  /*17a0*/  PLOP3.LUT P1, PT, P1, P2, PT, 0x2f, 0xf2 ;  /* 0x0000000000f2781c */ /* 0x000fda0000f24577 */
[----:B------:R-:W-:Y:S05]  /*17b0*/  @P1 BRA `(.L_x_38) ;  /* 0x0000000400181947 */ /* 0x000fea0003800000 */
[----:B------:R-:W-:-:S04]  /*17c0*/  LOP3.LUT P1, RZ, R0, 0x7fffffff, RZ, 0xc0, !PT ;  /* 0x7fffffff00ff7812 */ /* 0x000fc8000782c0ff */
[----:B------:R-:W-:-:S13]  /*17d0*/  PLOP3.LUT P0, PT, P0, P1, PT, 0x2f, 0xf2 ;  /* 0x0000000000f2781c */ /* 0x000fda0000702577 */
[----:B------:R-:W-:Y:S05]  /*17e0*/  @P0 BRA `(.L_x_39) ;  /* 0x0000000400000947 */ /* 0x000fea0003800000 */
[----:B------:R-:W-:Y:S02]  /*17f0*/  ISETP.GE.AND P0, PT, R12, RZ, PT ;  /* 0x000000ff0c00720c */ /* 0x000fe40003f06270 */
[----:B------:R-:W-:-:S11]  /*1800*/  ISETP.GE.AND P1, PT, R11, RZ, PT ;  /* 0x000000ff0b00720c */ /* 0x000fd60003f26270 */
[----:B------:R-:W-:Y:S01]  /*1810*/  @P0 MOV R7, RZ ;  /* 0x000000ff00070202 */ /* 0x000fe20000000f00 */
[----:B------:R-:W-:Y:S02]  /*1820*/  @!P0 IMAD.MOV.U32 R7, RZ, RZ, -0x40 ;  /* 0xffffffc0ff078424 */ /* 0x000fe400078e00ff */
[----:B------:R-:W-:Y:S01]  /*1830*/  @!P0 FFMA R3, R3, 1.84467440737095516160e+19, RZ ;  /* 0x5f80000003038823 */ /* 0x000fe200000000ff */
[----:B------:R-:W-:Y:S02]  /*1840*/  @!P1 FFMA R0, R0, 1.84467440737095516160e+19, RZ ;  /* 0x5f80000000009823 */ /* 0x000fe400000000ff */
[----:B------:R-:W-:-:S07]  /*1850*/  @!P1 IADD3 R7, PT, PT, R7, 0x40, RZ ;  /* 0x0000004007079810 */ /* 0x000fce0007ffe0ff */
.L_x_35:
[----:B------:R-:W-:Y:S01]  /*1860*/  LEA R11, R6, 0xc0800000, 0x17 ;  /* 0xc0800000060b7811 */ /* 0x000fe200078eb8ff */
[----:B------:R-:W-:Y:S01]  /*1870*/  BSSY.RECONVERGENT B1, `(.L_x_40) ;  /* 0x0000036000017945 */ /* 0x000fe20003800200 */
[----:B------:R-:W-:-:S03]  /*1880*/  IADD3 R10, PT, PT, R10, -0x7f, RZ ;  /* 0xffffff810a0a7810 */ /* 0x000fc60007ffe0ff */
[----:B------:R-:W-:Y:S01]  /*1890*/  IMAD.IADD R22, R0, 0x1, -R11 ;  /* 0x0000000100167824 */ /* 0x000fe200078e0a0b */
[C---:B------:R-:W-:Y:S01]  /*18a0*/  IADD3 R6, PT, PT, R10.reuse, 0x7f, -R6 ;  /* 0x0000007f0a067810 */ /* 0x040fe20007ffe806 */
[----:B------:R-:W-:Y:S02]  /*18b0*/  IMAD R0, R10, -0x800000, R3 ;  /* 0xff8000000a007824 */ /* 0x000fe400078e0203 */
[----:B------:R-:W0:Y:S01]  /*18c0*/  MUFU.RCP R12, R22 ;  /* 0x00000016000c7308 */ /* 0x000e220000001000 */
[----:B------:R-:W-:Y:S01]  /*18d0*/  FADD.FTZ R11, -R22, -RZ ;  /* 0x800000ff160b7221 */ /* 0x000fe20000010100 */
[----:B------:R-:W-:-:S03]  /*18e0*/  IMAD.IADD R7, R6, 0x1, R7 ;  /* 0x0000000106077824 */ /* 0x000fc600078e0207 */
[----:B0-----:R-:W-:-:S04]  /*18f0*/  FFMA R19, R12, R11, 1 ;  /* 0x3f8000000c137423 */ /* 0x001fc8000000000b */
[----:B------:R-:W-:-:S04]  /*1900*/  FFMA R19, R12, R19, R12 ;  /* 0x000000130c137223 */ /* 0x000fc8000000000c */
[----:B------:R-:W-:-:S04]  /*1910*/  FFMA R12, R0, R19, RZ ;  /* 0x00000013000c7223 */ /* 0x000fc800000000ff */
[----:B------:R-:W-:-:S04]  /*1920*/  FFMA R3, R11, R12, R0 ;  /* 0x0000000c0b037223 */ /* 0x000fc80000000000 */
[----:B------:R-:W-:-:S04]  /*1930*/  FFMA R12, R19, R3, R12 ;  /* 0x00000003130c7223 */ /* 0x000fc8000000000c */
[----:B------:R-:W-:-:S04]  /*1940*/  FFMA R11, R11, R12, R0 ;  /* 0x0000000c0b0b7223 */ /* 0x000fc80000000000 */
[----:B------:R-:W-:-:S05]  /*1950*/  FFMA R0, R19, R11, R12 ;  /* 0x0000000b13007223 */ /* 0x000fca000000000c */
[----:B------:R-:W-:-:S04]  /*1960*/  SHF.R.U32.HI R3, RZ, 0x17, R0 ;  /* 0x00000017ff037819 */ /* 0x000fc80000011600 */
[----:B------:R-:W-:-:S04]  /*1970*/  LOP3.LUT R6, R3, 0xff, RZ, 0xc0, !PT ;  /* 0x000000ff03067812 */ /* 0x000fc800078ec0ff */
[----:B------:R-:W-:-:S05]  /*1980*/  IADD3 R3, PT, PT, R6, R7, RZ ;  /* 0x0000000706037210 */ /* 0x000fca0007ffe0ff */
[----:B------:R-:W-:-:S05]  /*1990*/  VIADD R6, R3, 0xffffffff ;  /* 0xffffffff03067836 */ /* 0x000fca0000000000 */
[----:B------:R-:W-:-:S13]  /*19a0*/  ISETP.GE.U32.AND P0, PT, R6, 0xfe, PT ;  /* 0x000000fe0600780c */ /* 0x000fda0003f06070 */
[----:B------:R-:W-:Y:S05]  /*19b0*/  @!P0 BRA `(.L_x_41) ;  /* 0x0000000000808947 */ /* 0x000fea0003800000 */
[----:B------:R-:W-:-:S13]  /*19c0*/  ISETP.GT.AND P0, PT, R3, 0xfe, PT ;  /* 0x000000fe0300780c */ /* 0x000fda0003f04270 */
[----:B------:R-:W-:Y:S05]  /*19d0*/  @P0 BRA `(.L_x_42) ;  /* 0x00000000006c0947 */ /* 0x000fea0003800000 */
[----:B------:R-:W-:-:S13]  /*19e0*/  ISETP.GE.AND P0, PT, R3, 0x1, PT ;  /* 0x000000010300780c */ /* 0x000fda0003f06270 */
[----:B------:R-:W-:Y:S05]  /*19f0*/  @P0 BRA `(.L_x_43) ;  /* 0x0000000000740947 */ /* 0x000fea0003800000 */
[----:B------:R-:W-:Y:S02]  /*1a00*/  ISETP.GE.AND P0, PT, R3, -0x18, PT ;  /* 0xffffffe80300780c */ /* 0x000fe40003f06270 */
[----:B------:R-:W-:-:S11]  /*1a10*/  LOP3.LUT R0, R0, 0x80000000, RZ, 0xc0, !PT ;  /* 0x8000000000007812 */ /* 0x000fd600078ec0ff */
[----:B------:R-:W-:Y:S05]  /*1a20*/  @!P0 BRA `(.L_x_43) ;  /* 0x0000000000688947 */ /* 0x000fea0003800000 */
[CCC-:B------:R-:W-:Y:S01]  /*1a30*/  FFMA.RZ R6, R19.reuse, R11.reuse, R12.reuse ;  /* 0x0000000b13067223 */ /* 0x1c0fe2000000c00c */
[CCC-:B------:R-:W-:Y:S01]  /*1a40*/  FFMA.RP R7, R19.reuse, R11.reuse, R12.reuse ;  /* 0x0000000b13077223 */ /* 0x1c0fe2000000800c */
[----:B------:R-:W-:Y:S01]  /*1a50*/  FFMA.RM R12, R19, R11, R12 ;  /* 0x0000000b130c7223 */ /* 0x000fe2000000400c */
[C---:B------:R-:W-:Y:S02]  /*1a60*/  IADD3 R10, PT, PT, R3.reuse, 0x20, RZ ;  /* 0x00000020030a7810 */ /* 0x040fe40007ffe0ff */
[----:B------:R-:W-:Y:S02]  /*1a70*/  LOP3.LUT R6, R6, 0x7fffff, RZ, 0xc0, !PT ;  /* 0x007fffff06067812 */ /* 0x000fe400078ec0ff */
[C---:B------:R-:W-:Y:S02]  /*1a80*/  ISETP.NE.AND P2, PT, R3.reuse, RZ, PT ;  /* 0x000000ff0300720c */ /* 0x040fe40003f45270 */
[----:B------:R-:W-:Y:S02]  /*1a90*/  LOP3.LUT R11, R6, 0x800000, RZ, 0xfc, !PT ;  /* 0x00800000060b7812 */ /* 0x000fe400078efcff */
[----:B------:R-:W-:Y:S01]  /*1aa0*/  ISETP.NE.AND P1, PT, R3, RZ, PT ;  /* 0x000000ff0300720c */ /* 0x000fe20003f25270 */
[----:B------:R-:W-:Y:S01]  /*1ab0*/  IMAD.MOV R3, RZ, RZ, -R3 ;  /* 0x000000ffff037224 */ /* 0x000fe200078e0a03 */
[----:B------:R-:W-:-:S02]  /*1ac0*/  SHF.L.U32 R10, R11, R10, RZ ;  /* 0x0000000a0b0a7219 */ /* 0x000fc400000006ff */
[----:B------:R-:W-:Y:S02]  /*1ad0*/  FSETP.NEU.FTZ.AND P0, PT, R7, R12, PT ;  /* 0x0000000c0700720b */ /* 0x000fe40003f1d000 */
[----:B------:R-:W-:Y:S02]  /*1ae0*/  SEL R6, R3, RZ, P2 ;  /* 0x000000ff03067207 */ /* 0x000fe40001000000 */
[----:B------:R-:W-:Y:S02]  /*1af0*/  ISETP.NE.AND P1, PT, R10, RZ, P1 ;  /* 0x000000ff0a00720c */ /* 0x000fe40000f25270 */
[----:B------:R-:W-:Y:S02]  /*1b00*/  SHF.R.U32.HI R10, RZ, R6, R11 ;  /* 0x00000006ff0a7219 */ /* 0x000fe4000001160b */
[----:B------:R-:W-:Y:S02]  /*1b10*/  PLOP3.LUT P0, PT, P0, P1, PT, 0xf8, 0x8f ;  /* 0x00000000008f781c */ /* 0x000fe40000703f70 */
[----:B------:R-:W-:-:S02]  /*1b20*/  SHF.R.U32.HI R6, RZ, 0x1, R10 ;  /* 0x00000001ff067819 */ /* 0x000fc4000001160a */
[----:B------:R-:W-:-:S04]  /*1b30*/  SEL R3, RZ, 0x1, !P0 ;  /* 0x00000001ff037807 */ /* 0x000fc80004000000 */
[----:B------:R-:W-:-:S04]  /*1b40*/  LOP3.LUT R3, R3, 0x1, R6, 0xf8, !PT ;  /* 0x0000000103037812 */ /* 0x000fc800078ef806 */
[----:B------:R-:W-:-:S04]  /*1b50*/  LOP3.LUT R3, R3, R10, RZ, 0xc0, !PT ;  /* 0x0000000a03037212 */ /* 0x000fc800078ec0ff */
[----:B------:R-:W-:-:S04]  /*1b60*/  IADD3 R3, PT, PT, R6, R3, RZ ;  /* 0x0000000306037210 */ /* 0x000fc80007ffe0ff */
[----:B------:R-:W-:Y:S01]  /*1b70*/  LOP3.LUT R0, R3, R0, RZ, 0xfc, !PT ;  /* 0x0000000003007212 */ /* 0x000fe200078efcff */
[----:B------:R-:W-:Y:S06]  /*1b80*/  BRA `(.L_x_43) ;  /* 0x0000000000107947 */ /* 0x000fec0003800000 */
.L_x_42:
[----:B------:R-:W-:-:S04]  /*1b90*/  LOP3.LUT R0, R0, 0x80000000, RZ, 0xc0, !PT ;  /* 0x8000000000007812 */ /* 0x000fc800078ec0ff */
[----:B------:R-:W-:Y:S01]  /*1ba0*/  LOP3.LUT R0, R0, 0x7f800000, RZ, 0xfc, !PT ;  /* 0x7f80000000007812 */ /* 0x000fe200078efcff */
[----:B------:R-:W-:Y:S06]  /*1bb0*/  BRA `(.L_x_43) ;  /* 0x0000000000047947 */ /* 0x000fec0003800000 */
.L_x_41:
[----:B------:R-:W-:-:S07]  /*1bc0*/  IMAD R0, R7, 0x800000, R0 ;  /* 0x0080000007007824 */ /* 0x000fce00078e0200 */
.L_x_43:
[----:B------:R-:W-:Y:S05]  /*1bd0*/  BSYNC.RECONVERGENT B1 ;  /* 0x0000000000017941 */ /* 0x000fea0003800200 */
.L_x_40:
[----:B------:R-:W-:Y:S05]  /*1be0*/  BRA `(.L_x_44) ;  /* 0x0000000000207947 */ /* 0x000fea0003800000 */
.L_x_39:
[----:B------:R-:W-:-:S04]  /*1bf0*/  LOP3.LUT R0, R0, 0x80000000, R3, 0x48, !PT ;  /* 0x8000000000007812 */ /* 0x000fc800078e4803 */
[----:B------:R-:W-:Y:S01]  /*1c00*/  LOP3.LUT R0, R0, 0x7f800000, RZ, 0xfc, !PT ;  /* 0x7f80000000007812 */ /* 0x000fe200078efcff */
[----:B------:R-:W-:Y:S06]  /*1c10*/  BRA `(.L_x_44) ;  /* 0x0000000000147947 */ /* 0x000fec0003800000 */
.L_x_38:
[----:B------:R-:W-:Y:S01]  /*1c20*/  LOP3.LUT R0, R0, 0x80000000, R3, 0x48, !PT ;  /* 0x8000000000007812 */ /* 0x000fe200078e4803 */
[----:B------:R-:W-:Y:S06]  /*1c30*/  BRA `(.L_x_44) ;  /* 0x00000000000c7947 */ /* 0x000fec0003800000 */
.L_x_37:
[----:B------:R-:W0:Y:S01]  /*1c40*/  MUFU.RSQ R0, -QNAN ;  /* 0xffc0000000007908 */ /* 0x000e220000001400 */
[----:B------:R-:W-:Y:S05]  /*1c50*/  BRA `(.L_x_44) ;  /* 0x0000000000047947 */ /* 0x000fea0003800000 */
.L_x_36:
[----:B------:R-:W-:-:S07]  /*1c60*/  FADD.FTZ R0, R3, R0 ;  /* 0x0000000003007221 */ /* 0x000fce0000010000 */
.L_x_44:
[----:B------:R-:W-:Y:S05]  /*1c70*/  BSYNC.RECONVERGENT B0 ;  /* 0x0000000000007941 */ /* 0x000fea0003800200 */
.L_x_34:
[----:B------:R-:W-:-:S04]  /*1c80*/  HFMA2 R3, -RZ, RZ, 0, 0 ;  /* 0x00000000ff037431 */ /* 0x000fc800000001ff */
[----:B0-----:R-:W-:Y:S05]  /*1c90*/  RET.REL.NODEC R2 `(_Z13updateCentresPfS_Pii) ;  /* 0xffffffe002d87950 */ /* 0x001fea0003c3ffff */
.L_x_45:
[----:B------:R-:W-:-:S00]  /*1ca0*/  BRA `(.L_x_45) ;  /* 0xfffffffc00fc7947 */ /* 0x000fc0000383ffff */
[----:B------:R-:W-:-:S00]  /*1cb0*/  NOP ;  /* 0x0000000000007918 */ /* 0x000fc00000000000 */
        /* <DEDUP_REMOVED lines=12> */
.L_x_68:


//--------------------- .text._Z12assignPointsPfS_S_PiS0_iii --------------------------
	.section	.text._Z12assignPointsPfS_S_PiS0_iii,"ax",@progbits
	.align	128
        .global         _Z12assignPointsPfS_S_PiS0_iii
        .type           _Z12assignPointsPfS_S_PiS0_iii,@function
        .size           _Z12assignPointsPfS_S_PiS0_iii,(.L_x_70 - _Z12assignPointsPfS_S_PiS0_iii)
        .other          _Z12assignPointsPfS_S_PiS0_iii,@"STO_CUDA_ENTRY STV_DEFAULT"
_Z12assignPointsPfS_S_PiS0_iii:
.text._Z12assignPointsPfS_S_PiS0_iii:
[----:B------:R-:W-:Y:S01]  /*0000*/  LDC R1, c[0x0][0x37c] ;  /* 0x0000df00ff017b82 */ /* 0x000fe20000000800 */
[----:B------:R-:W0:Y:S07]  /*0010*/  S2R R3, SR_TID.X ;  /* 0x0000000000037919 */ /* 0x000e2e0000002100 */
[----:B------:R-:W0:Y:S01]  /*0020*/  S2UR UR4, SR_CTAID.X ;  /* 0x00000000000479c3 */ /* 0x000e220000002500 */
[----:B------:R-:W1:Y:S07]  /*0030*/  LDCU UR5, c[0x0][0x3a8] ;  /* 0x00007500ff0577ac */ /* 0x000e6e0008000800 */
[----:B------:R-:W0:Y:S02]  /*0040*/  LDC R0, c[0x0][0x360] ;  /* 0x0000d800ff007b82 */ /* 0x000e240000000800 */
[----:B0-----:R-:W-:-:S05]  /*0050*/  IMAD R0, R0, UR4, R3 ;  /* 0x0000000400007c24 */ /* 0x001fca000f8e0203 */
[----:B-1----:R-:W-:-:S13]  /*0060*/  ISETP.GE.AND P0, PT, R0, UR5, PT ;  /* 0x0000000500007c0c */ /* 0x002fda000bf06270 */
[----:B------:R-:W-:Y:S05]  /*0070*/  @P0 EXIT ;  /* 0x000000000000094d */ /* 0x000fea0003800000 */
[----:B------:R-:W0:Y:S01]  /*0080*/  LDCU UR4, c[0x0][0x3ac] ;  /* 0x00007580ff0477ac */ /* 0x000e220008000800 */
[----:B------:R-:W-:Y:S01]  /*0090*/  HFMA2 R2, -RZ, RZ, 0, 0 ;  /* 0x00000000ff027431 */ /* 0x000fe200000001ff */
[----:B------:R-:W1:Y:S01]  /*00a0*/  LDCU.64 UR8, c[0x0][0x358] ;  /* 0x00006b00ff0877ac */ /* 0x000e620008000a00 */
[----:B0-----:R-:W-:-:S04]  /*00b0*/  MOV R3, UR4 ;  /* 0x0000000400037c02 */ /* 0x001fc80008000f00 */
[----:B------:R-:W-:-:S13]  /*00c0*/  ISETP.GE.AND P0, PT, R3, 0x1, PT ;  /* 0x000000010300780c */ /* 0x000fda0003f06270 */
[----:B-1----:R-:W-:Y:S05]  /*00d0*/  @!P0 BRA `(.L_x_46) ;  /* 0x00000008009c8947 */ /* 0x002fea0003800000 */
[C---:B------:R-:W-:Y:S02]  /*00e0*/  ISETP.GE.U32.AND P0, PT, R3.reuse, 0x10, PT ;  /* 0x000000100300780c */ /* 0x040fe40003f06070 */
[----:B------:R-:W-:Y:S02]  /*00f0*/  LOP3.LUT R22, R3, 0xf, RZ, 0xc0, !PT ;  /* 0x0000000f03167812 */ /* 0x000fe400078ec0ff */
[----:B------:R-:W-:Y:S02]  /*0100*/  MOV R2, RZ ;  /* 0x000000ff00027202 */ /* 0x000fe40000000f00 */
[----:B------:R-:W-:Y:S02]  /*0110*/  ISETP.NE.AND P1, PT, R22, RZ, PT ;  /* 0x000000ff1600720c */ /* 0x000fe40003f25270 */
[----:B------:R-:W-:-:S05]  /*0120*/  MOV R8, RZ ;  /* 0x000000ff00087202 */ /* 0x000fca0000000f00 */
[----:B------:R-:W-:Y:S06]  /*0130*/  @!P0 BRA `(.L_x_47) ;  /* 0x0000000400308947 */ /* 0x000fec0003800000 */
[----:B------:R-:W-:Y:S01]  /*0140*/  HFMA2 R9, -RZ, RZ, 0, 0 ;  /* 0x00000000ff097431 */ /* 0x000fe200000001ff */
[----:B------:R-:W-:Y:S02]  /*0150*/  LOP3.LUT R8, R3, 0x7ffffff0, RZ, 0xc0, !PT ;  /* 0x7ffffff003087812 */ /* 0x000fe400078ec0ff */
[----:B------:R-:W-:-:S07]  /*0160*/  MOV R2, RZ ;  /* 0x000000ff00027202 */ /* 0x000fce0000000f00 */
.L_x_48:
[----:B------:R-:W0:Y:S08]  /*0170*/  LDC R3, c[0x0][0x3ac] ;  /* 0x0000eb00ff037b82 */ /* 0x000e300000000800 */
[----:B------:R-:W1:Y:S08]  /*0180*/  LDC.64 R4, c[0x0][0x388] ;  /* 0x0000e200ff047b82 */ /* 0x000e700000000a00 */
[----:B------:R-:W2:Y:S01]  /*0190*/  LDC.64 R6, c[0x0][0x380] ;  /* 0x0000e000ff067b82 */ /* 0x000ea20000000a00 */
[----:B0-----:R-:W-:-:S02]  /*01a0*/  IMAD R11, R0, R3, R9 ;  /* 0x00000003000b7224 */ /* 0x001fc400078e0209 */
[----:B-1----:R-:W-:-:S05]  /*01b0*/  IMAD.WIDE.U32 R4, R9, 0x4, R4 ;  /* 0x0000000409047825 */ /* 0x002fca00078e0004 */
[----:B------:R-:W3:Y:S01]  /*01c0*/  LDG.E R15, desc[UR8][R4.64] ;  /* 0x00000008040f7981 */ /* 0x000ee2000c1e1900 */
[----:B--2---:R-:W-:-:S03]  /*01d0*/  IMAD.WIDE R6, R11, 0x4, R6 ;  /* 0x000000040b067825 */ /* 0x004fc600078e0206 */
[----:B------:R-:W2:Y:S04]  /*01e0*/  LDG.E R26, desc[UR8][R4.64+0x4] ;  /* 0x00000408041a7981 */ /* 0x000ea8000c1e1900 */
[----:B------:R-:W3:Y:S04]  /*01f0*/  LDG.E R14, desc[UR8][R6.64] ;  /* 0x00000008060e7981 */ /* 0x000ee8000c1e1900 */
[----:B------:R-:W2:Y:S04]  /*0200*/  LDG.E R25, desc[UR8][R6.64+0x4] ;  /* 0x0000040806197981 */ /* 0x000ea8000c1e1900 */
[----:B------:R-:W4:Y:S04]  /*0210*/  LDG.E R16, desc[UR8][R4.64+0x8] ;  /* 0x0000080804107981 */ /* 0x000f28000c1e1900 */
[----:B------:R-:W4:Y:S04]  /*0220*/  LDG.E R19, desc[UR8][R6.64+0x8] ;  /* 0x0000080806137981 */ /* 0x000f28000c1e1900 */
[----:B------:R-:W5:Y:S04]  /*0230*/  LDG.E R18, desc[UR8][R4.64+0xc] ;  /* 0x00000c0804127981 */ /* 0x000f68000c1e1900 */
[----:B------:R-:W5:Y:S04]  /*0240*/  LDG.E R21, desc[UR8][R6.64+0xc] ;  /* 0x00000c0806157981 */ /* 0x000f68000c1e1900 */
[----:B------:R-:W5:Y:S04]  /*0250*/  LDG.E R20, desc[UR8][R4.64+0x10] ;  /* 0x0000100804147981 */ /* 0x000f68000c1e1900 */
[----:B------:R-:W5:Y:S04]  /*0260*/  LDG.E R23, desc[UR8][R6.64+0x10] ;  /* 0x0000100806177981 */ /* 0x000f68000c1e1900 */
[----:B------:R-:W5:Y:S04]  /*0270*/  LDG.E R10, desc[UR8][R4.64+0x14] ;  /* 0x00001408040a7981 */ /* 0x000f68000c1e1900 */
[----:B------:R-:W5:Y:S04]  /*0280*/  LDG.E R11, desc[UR8][R6.64+0x14] ;  /* 0x00001408060b7981 */ /* 0x000f68000c1e1900 */
[----:B------:R-:W5:Y:S04]  /*0290*/  LDG.E R12, desc[UR8][R4.64+0x18] ;  /* 0x00001808040c7981 */ /* 0x000f68000c1e1900 */
[----:B------:R-:W5:Y:S04]  /*02a0*/  LDG.E R13, desc[UR8][R6.64+0x18] ;  /* 0x00001808060d7981 */ /* 0x000f68000c1e1900 */
[----:B------:R-:W5:Y:S01]  /*02b0*/  LDG.E R27, desc[UR8][R4.64+0x3c] ;  /* 0x00003c08041b7981 */ /* 0x000f62000c1e1900 */
[----:B---3--:R-:W-:-:S03]  /*02c0*/  FADD R17, R14, -R15 ;  /* 0x8000000f0e117221 */ /* 0x008fc60000000000 */
[----:B------:R-:W3:Y:S01]  /*02d0*/  LDG.E R14, desc[UR8][R4.64+0x1c] ;  /* 0x00001c08040e7981 */ /* 0x000ee2000c1e1900 */
[----:B------:R-:W-:Y:S01]  /*02e0*/  FFMA R24, R17, R17, R2 ;  /* 0x0000001111187223 */ /* 0x000fe20000000002 */
[----:B--2---:R-:W-:Y:S02]  /*02f0*/  FADD R25, R25, -R26 ;  /* 0x8000001a19197221 */ /* 0x004fe40000000000 */
[----:B------:R-:W3:Y:S02]  /*0300*/  LDG.E R15, desc[UR8][R6.64+0x1c] ;  /* 0x00001c08060f7981 */ /* 0x000ee4000c1e1900 */
[----:B------:R-:W-:Y:S02]  /*0310*/  FFMA R24, R25, R25, R24 ;  /* 0x0000001919187223 */ /* 0x000fe40000000018 */
[----:B------:R-:W2:Y:S01]  /*0320*/  LDG.E R17, desc[UR8][R4.64+0x20] ;  /* 0x0000200804117981 */ /* 0x000ea2000c1e1900 */
[----:B----4-:R-:W-:-:S03]  /*0330*/  FADD R25, R19, -R16 ;  /* 0x8000001013197221 */ /* 0x010fc60000000000 */
[----:B------:R-:W2:Y:S01]  /*0340*/  LDG.E R2, desc[UR8][R6.64+0x20] ;  /* 0x0000200806027981 */ /* 0x000ea2000c1e1900 */
[----:B------:R-:W-:-:S03]  /*0350*/  FFMA R24, R25, R25, R24 ;  /* 0x0000001919187223 */ /* 0x000fc60000000018 */
[----:B------:R-:W4:Y:S01]  /*0360*/  LDG.E R16, desc[UR8][R4.64+0x24] ;  /* 0x0000240804107981 */ /* 0x000f22000c1e1900 */
[----:B-----5:R-:W-:-:S03]  /*0370*/  FADD R25, R21, -R18 ;  /* 0x8000001215197221 */ /* 0x020fc60000000000 */
[----:B------:R-:W4:Y:S01]  /*0380*/  LDG.E R19, desc[UR8][R6.64+0x24] ;  /* 0x0000240806137981 */ /* 0x000f22000c1e1900 */
[----:B------:R-:W-:-:S03]  /*0390*/  FFMA R24, R25, R25, R24 ;  /* 0x0000001919187223 */ /* 0x000fc60000000018 */
[----:B------:R-:W5:Y:S01]  /*03a0*/  LDG.E R18, desc[UR8][R4.64+0x28] ;  /* 0x0000280804127981 */ /* 0x000f62000c1e1900 */
[----:B------:R-:W-:-:S03]  /*03b0*/  FADD R25, R23, -R20 ;  /* 0x8000001417197221 */ /* 0x000fc60000000000 */
[----:B------:R-:W5:Y:S01]  /*03c0*/  LDG.E R21, desc[UR8][R6.64+0x28] ;  /* 0x0000280806157981 */ /* 0x000f62000c1e1900 */
[----:B------:R-:W-:-:S03]  /*03d0*/  FFMA R24, R25, R25, R24 ;  /* 0x0000001919187223 */ /* 0x000fc60000000018 */
[----:B------:R-:W5:Y:S01]  /*03e0*/  LDG.E R20, desc[UR8][R4.64+0x2c] ;  /* 0x00002c0804147981 */ /* 0x000f62000c1e1900 */
[----:B------:R-:W-:-:S03]  /*03f0*/  FADD R25, R11, -R10 ;  /* 0x8000000a0b197221 */ /* 0x000fc60000000000 */
[----:B------:R-:W5:Y:S01]  /*0400*/  LDG.E R23, desc[UR8][R6.64+0x2c] ;  /* 0x00002c0806177981 */ /* 0x000f62000c1e1900 */
[----:B------:R-:W-:-:S03]  /*0410*/  FFMA R24, R25, R25, R24 ;  /* 0x0000001919187223 */ /* 0x000fc60000000018 */
[----:B------:R-:W5:Y:S01]  /*0420*/  LDG.E R10, desc[UR8][R4.64+0x30] ;  /* 0x00003008040a7981 */ /* 0x000f62000c1e1900 */
[----:B------:R-:W-:-:S03]  /*0430*/  FADD R25, R13, -R12 ;  /* 0x8000000c0d197221 */ /* 0x000fc60000000000 */
[----:B------:R-:W5:Y:S04]  /*0440*/  LDG.E R11, desc[UR8][R6.64+0x30] ;  /* 0x00003008060b7981 */ /* 0x000f68000c1e1900 */
[----:B------:R-:W5:Y:S01]  /*0450*/  LDG.E R12, desc[UR8][R4.64+0x34] ;  /* 0x00003408040c7981 */ /* 0x000f62000c1e1900 */
[----:B------:R-:W-:-:S03]  /*0460*/  FFMA R28, R25, R25, R24 ;  /* 0x00000019191c7223 */ /* 0x000fc60000000018 */
[----:B------:R-:W5:Y:S04]  /*0470*/  LDG.E R13, desc[UR8][R6.64+0x34] ;  /* 0x00003408060d7981 */ /* 0x000f68000c1e1900 */
[----:B------:R-:W5:Y:S04]  /*0480*/  LDG.E R24, desc[UR8][R6.64+0x38] ;  /* 0x0000380806187981 */ /* 0x000f68000c1e1900 */
[----:B------:R-:W5:Y:S04]  /*0490*/  LDG.E R25, desc[UR8][R4.64+0x38] ;  /* 0x0000380804197981 */ /* 0x000f68000c1e1900 */
[----:B------:R-:W5:Y:S01]  /*04a0*/  LDG.E R26, desc[UR8][R6.64+0x3c] ;  /* 0x00003c08061a7981 */ /* 0x000f62000c1e1900 */
[----:B------:R-:W-:-:S04]  /*04b0*/  IADD3 R9, PT, PT, R9, 0x10, RZ ;  /* 0x0000001009097810 */ /* 0x000fc80007ffe0ff */
[----:B------:R-:W-:Y:S01]  /*04c0*/  ISETP.NE.AND P0, PT, R9, R8, PT ;  /* 0x000000080900720c */ /* 0x000fe20003f05270 */
[----:B---3--:R-:W-:-:S04]  /*04d0*/  FADD R15, R15, -R14 ;  /* 0x8000000e0f0f7221 */ /* 0x008fc80000000000 */
[----:B------:R-:W-:Y:S01]  /*04e0*/  FFMA R28, R15, R15, R28 ;  /* 0x0000000f0f1c7223 */ /* 0x000fe2000000001c */
[----:B--2---:R-:W-:-:S04]  /*04f0*/  FADD R17, R2, -R17 ;  /* 0x8000001102117221 */ /* 0x004fc80000000000 */
[----:B------:R-:W-:Y:S01]  /*0500*/  FFMA R28, R17, R17, R28 ;  /* 0x00000011111c7223 */ /* 0x000fe2000000001c */
[----:B----4-:R-:W-:-:S04]  /*0510*/  FADD R19, R19, -R16 ;  /* 0x8000001013137221 */ /* 0x010fc80000000000 */
[----:B------:R-:W-:Y:S01]  /*0520*/  FFMA R28, R19, R19, R28 ;  /* 0x00000013131c7223 */ /* 0x000fe2000000001c */
[----:B-----5:R-:W-:-:S04]  /*0530*/  FADD R21, R21, -R18 ;  /* 0x8000001215157221 */ /* 0x020fc80000000000 */
[----:B------:R-:W-:Y:S01]  /*0540*/  FFMA R28, R21, R21, R28 ;  /* 0x00000015151c7223 */ /* 0x000fe2000000001c */
[----:B------:R-:W-:-:S04]  /*0550*/  FADD R23, R23, -R20 ;  /* 0x8000001417177221 */ /* 0x000fc80000000000 */
[----:B------:R-:W-:Y:S01]  /*0560*/  FFMA R28, R23, R23, R28 ;  /* 0x00000017171c7223 */ /* 0x000fe2000000001c */
[----:B------:R-:W-:-:S04]  /*0570*/  FADD R11, R11, -R10 ;  /* 0x8000000a0b0b7221 */ /* 0x000fc80000000000 */
[----:B------:R-:W-:Y:S01]  /*0580*/  FFMA R28, R11, R11, R28 ;  /* 0x0000000b0b1c7223 */ /* 0x000fe2000000001c */
[----:B------:R-:W-:-:S04]  /*0590*/  FADD R13, R13, -R12 ;  /* 0x8000000c0d0d7221 */ /* 0x000fc80000000000 */
[----:B------:R-:W-:Y:S01]  /*05a0*/  FFMA R28, R13, R13, R28 ;  /* 0x0000000d0d1c7223 */ /* 0x000fe2000000001c */
[----:B------:R-:W-:Y:S01]  /*05b0*/  FADD R25, R24, -R25 ;  /* 0x8000001918197221 */ /* 0x000fe20000000000 */
[----:B------:R-:W-:-:S03]  /*05c0*/  FADD R27, R26, -R27 ;  /* 0x8000001b1a1b7221 */ /* 0x000fc60000000000 */
[----:B------:R-:W-:-:S04]  /*05d0*/  FFMA R28, R25, R25, R28 ;  /* 0x00000019191c7223 */ /* 0x000fc8000000001c */
[----:B------:R-:W-:Y:S01]  /*05e0*/  FFMA R2, R27, R27, R28 ;  /* 0x0000001b1b027223 */ /* 0x000fe2000000001c */
[----:B------:R-:W-:Y:S06]  /*05f0*/  @P0 BRA `(.L_x_48) ;  /* 0xfffffff800dc0947 */ /* 0x000fec000383ffff */
.L_x_47:
[----:B------:R-:W-:Y:S05]  /*0600*/  @!P1 BRA `(.L_x_46) ;  /* 0x0000000400509947 */ /* 0x000fea0003800000 */
[----:B------:R-:W-:Y:S02]  /*0610*/  ISETP.GE.U32.AND P0, PT, R22, 0x8, PT ;  /* 0x000000081600780c */ /* 0x000fe40003f06070 */
[----:B------:R-:W-:-:S04]  /*0620*/  LOP3.LUT R21, R3, 0x7, RZ, 0xc0, !PT ;  /* 0x0000000703157812 */ /* 0x000fc800078ec0ff */
[----:B------:R-:W-:-:S07]  /*0630*/  ISETP.NE.AND P1, PT, R21, RZ, PT ;  /* 0x000000ff1500720c */ /* 0x000fce0003f25270 */
[----:B------:R-:W-:Y:S06]  /*0640*/  @!P0 BRA `(.L_x_49) ;  /* 0x0000000000988947 */ /* 0x000fec0003800000 */
[----:B------:R-:W0:Y:S01]  /*0650*/  LDC.64 R6, c[0x0][0x380] ;  /* 0x0000e000ff067b82 */ /* 0x000e220000000a00 */
[----:B------:R-:W-:-:S07]  /*0660*/  IMAD R9, R0, R3, R8 ;  /* 0x0000000300097224 */ /* 0x000fce00078e0208 */
[----:B------:R-:W1:Y:S01]  /*0670*/  LDC.64 R4, c[0x0][0x388] ;  /* 0x0000e200ff047b82 */ /* 0x000e620000000a00 */
[----:B0-----:R-:W-:-:S05]  /*0680*/  IMAD.WIDE R6, R9, 0x4, R6 ;  /* 0x0000000409067825 */ /* 0x001fca00078e0206 */
[----:B------:R-:W2:Y:S01]  /*0690*/  LDG.E R19, desc[UR8][R6.64] ;  /* 0x0000000806137981 */ /* 0x000ea2000c1e1900 */
[----:B-1----:R-:W-:-:S03]  /*06a0*/  IMAD.WIDE.U32 R4, R8, 0x4, R4 ;  /* 0x0000000408047825 */ /* 0x002fc600078e0004 */
[----:B------:R-:W3:Y:S04]  /*06b0*/  LDG.E R22, desc[UR8][R6.64+0x4] ;  /* 0x0000040806167981 */ /* 0x000ee8000c1e1900 */
[----:B------:R-:W2:Y:S04]  /*06c0*/  LDG.E R20, desc[UR8][R4.64] ;  /* 0x0000000804147981 */ /* 0x000ea8000c1e1900 */
[----:B------:R-:W3:Y:S04]  /*06d0*/  LDG.E R23, desc[UR8][R4.64+0x4] ;  /* 0x0000040804177981 */ /* 0x000ee8000c1e1900 */
        /* <DEDUP_REMOVED lines=12> */
[----:B------:R-:W-:Y:S01]  /*07a0*/  IADD3 R8, PT, PT, R8, 0x8, RZ ;  /* 0x0000000808087810 */ /* 0x000fe20007ffe0ff */
[----:B--2---:R-:W-:-:S04]  /*07b0*/  FADD R19, R19, -R20 ;  /* 0x8000001413137221 */ /* 0x004fc80000000000 */
[----:B------:R-:W-:Y:S01]  /*07c0*/  FFMA R2, R19, R19, R2 ;  /* 0x0000001313027223 */ /* 0x000fe20000000002 */
[----:B---3--:R-:W-:-:S04]  /*07d0*/  FADD R23, R22, -R23 ;  /* 0x8000001716177221 */ /* 0x008fc80000000000 */
        /* <DEDUP_REMOVED lines=11> */
[----:B------:R-:W-:-:S04]  /*0890*/  FADD R17, R17, -R18 ;  /* 0x8000001211117221 */ /* 0x000fc80000000000 */
[----:B------:R-:W-:-:S07]  /*08a0*/  FFMA R2, R17, R17, R2 ;  /* 0x0000001111027223 */ /* 0x000fce0000000002 */
.L_x_49:
        /* <DEDUP_REMOVED lines=26> */
[----:B------:R-:W-:-:S07]  /*0a50*/  FFMA R2, R15, R15, R2 ;  /* 0x0000000f0f027223 */ /* 0x000fce0000000002 */
.L_x_50:
[----:B------:R-:W-:Y:S05]  /*0a60*/  @!P1 BRA `(.L_x_46) ;  /* 0x0000000000389947 */ /* 0x000fea0003800000 */
[----:B------:R-:W0:Y:S01]  /*0a70*/  LDC.64 R10, c[0x0][0x380] ;  /* 0x0000e000ff0a7b82 */ /* 0x000e220000000a00 */
[----:B------:R-:W-:-:S07]  /*0a80*/  UMOV UR4, URZ ;  /* 0x000000ff00047c82 */ /* 0x000fce0008000000 */
[----:B------:R-:W1:Y:S02]  /*0a90*/  LDC.64 R12, c[0x0][0x388] ;  /* 0x0000e200ff0c7b82 */ /* 0x000e640000000a00 */
.L_x_51:
[----:B------:R-:W-:Y:S02]  /*0aa0*/  IMAD R5, R0, R3, R8 ;  /* 0x0000000300057224 */ /* 0x000fe400078e0208 */
[----:B-1----:R-:W-:-:S04]  /*0ab0*/  IMAD.WIDE.U32 R6, R8, 0x4, R12 ;  /* 0x0000000408067825 */ /* 0x002fc800078e000c */
[----:B0-----:R-:W-:Y:S02]  /*0ac0*/  IMAD.WIDE R4, R5, 0x4, R10 ;  /* 0x0000000405047825 */ /* 0x001fe400078e020a */
[----:B------:R-:W2:Y:S04]  /*0ad0*/  LDG.E R7, desc[UR8][R6.64] ;  /* 0x0000000806077981 */ /* 0x000ea8000c1e1900 */
[----:B------:R-:W2:Y:S01]  /*0ae0*/  LDG.E R4, desc[UR8][R4.64] ;  /* 0x0000000804047981 */ /* 0x000ea2000c1e1900 */
[----:B------:R-:W-:Y:S01]  /*0af0*/  UIADD3 UR4, UPT, UPT, UR4, 0x1, URZ ;  /* 0x0000000104047890 */ /* 0x000fe2000fffe0ff */
[----:B------:R-:W-:-:S05]  /*0b00*/  IADD3 R8, PT, PT, R8, 0x1, RZ ;  /* 0x0000000108087810 */ /* 0x000fca0007ffe0ff */
[----:B------:R-:W-:Y:S01]  /*0b10*/  ISETP.NE.AND P0, PT, R14, UR4, PT ;  /* 0x000000040e007c0c */ /* 0x000fe2000bf05270 */
[----:B--2---:R-:W-:-:S04]  /*0b20*/  FADD R9, R4, -R7 ;  /* 0x8000000704097221 */ /* 0x004fc80000000000 */
[----:B------:R-:W-:-:S08]  /*0b30*/  FFMA R2, R9, R9, R2 ;  /* 0x0000000909027223 */ /* 0x000fd00000000002 */
[----:B------:R-:W-:Y:S05]  /*0b40*/  @P0 BRA `(.L_x_51) ;  /* 0xfffffffc00d40947 */ /* 0x000fea000383ffff */
.L_x_46:
[----:B------:R-:W0:Y:S01]  /*0b50*/  LDCU UR5, c[0x0][0x3b0] ;  /* 0x00007600ff0577ac */ /* 0x000e220008000800 */
[----:B------:R-:W-:Y:S01]  /*0b60*/  MOV R4, RZ ;  /* 0x000000ff00047202 */ /* 0x000fe20000000f00 */
[----:B0-----:R-:W-:-:S09]  /*0b70*/  UISETP.GE.AND UP0, UPT, UR5, 0x2, UPT ;  /* 0x000000020500788c */ /* 0x001fd2000bf06270 */
[----:B------:R-:W-:Y:S05]  /*0b80*/  BRA.U !UP0, `(.L_x_52) ;  /* 0x0000000908a07547 */ /* 0x000fea000b800000 */
[----:B------:R-:W-:-:S13]  /*0b90*/  ISETP.GE.AND P0, PT, R3, 0x1, PT ;  /* 0x000000010300780c */ /* 0x000fda0003f06270 */
[----:B------:R-:W-:Y:S05]  /*0ba0*/  @!P0 BRA `(.L_x_53) ;  /* 0x0000000800248947 */ /* 0x000fea0003800000 */
[C---:B------:R-:W-:Y:S01]  /*0bb0*/  LOP3.LUT R6, R3.reuse, 0x7ffffff8, RZ, 0xc0, !PT ;  /* 0x7ffffff803067812 */ /* 0x040fe200078ec0ff */
[----:B------:R-:W-:Y:S02]  /*0bc0*/  HFMA2 R4, -RZ, RZ, 0, 0 ;  /* 0x00000000ff047431 */ /* 0x000fe400000001ff */
[----:B------:R-:W-:Y:S01]  /*0bd0*/  IMAD R5, R0, R3, RZ ;  /* 0x0000000300057224 */ /* 0x000fe200078e02ff */
[----:B------:R-:W-:Y:S02]  /*0be0*/  LOP3.LUT R7, R3, 0x7, RZ, 0xc0, !PT ;  /* 0x0000000703077812 */ /* 0x000fe400078ec0ff */
[----:B------:R-:W-:Y:S02]  /*0bf0*/  MOV R8, 0x1 ;  /* 0x0000000100087802 */ /* 0x000fe40000000f00 */
[----:B------:R-:W-:-:S07]  /*0c00*/  IADD3 R9, PT, PT, -R6, RZ, RZ ;  /* 0x000000ff06097210 */ /* 0x000fce0007ffe1ff */
.L_x_58:
[----:B------:R-:W0:Y:S01]  /*0c10*/  LDC R3, c[0x0][0x3ac] ;  /* 0x0000eb00ff037b82 */ /* 0x000e220000000800 */
[----:B------:R-:W-:Y:S02]  /*0c20*/  MOV R23, RZ ;  /* 0x000000ff00177202 */ /* 0x000fe40000000f00 */
[----:B------:R-:W-:Y:S02]  /*0c30*/  MOV R20, RZ ;  /* 0x000000ff00147202 */ /* 0x000fe40000000f00 */
[----:B0-----:R-:W-:Y:S01]  /*0c40*/  ISETP.GE.U32.AND P0, PT, R3, 0x8, PT ;  /* 0x000000080300780c */ /* 0x001fe20003f06070 */
[----:B------:R-:W-:-:S12]  /*0c50*/  IMAD R21, R8, R3, RZ ;  /* 0x0000000308157224 */ /* 0x000fd800078e02ff */
[----:B------:R-:W-:Y:S05]  /*0c60*/  @!P0 BRA `(.L_x_54) ;  /* 0x0000000000c08947 */ /* 0x000fea0003800000 */
[----:B------:R-:W0:Y:S01]  /*0c70*/  LDC.64 R10, c[0x0][0x388] ;  /* 0x0000e200ff0a7b82 */ /* 0x000e220000000a00 */
[----:B------:R-:W-:Y:S01]  /*0c80*/  HFMA2 R23, -RZ, RZ, 0, 0 ;  /* 0x00000000ff177431 */ /* 0x000fe200000001ff */
[----:B------:R-:W-:Y:S02]  /*0c90*/  MOV R15, R5 ;  /* 0x00000005000f7202 */ /* 0x000fe40000000f00 */
[----:B------:R-:W-:Y:S01]  /*0ca0*/  MOV R14, R9 ;  /* 0x00000009000e7202 */ /* 0x000fe20000000f00 */
[----:B0-----:R-:W-:-:S03]  /*0cb0*/  IMAD.WIDE.U32 R10, R21, 0x4, R10 ;  /* 0x00000004150a7825 */ /* 0x001fc600078e000a */
[----:B------:R-:W-:-:S04]  /*0cc0*/  IADD3 R12, P0, PT, R10, 0x10, RZ ;  /* 0x000000100a0c7810 */ /* 0x000fc80007f1e0ff */
[----:B------:R-:W-:-:S09]  /*0cd0*/  IADD3.X R13, PT, PT, RZ, R11, RZ, P0, !PT ;  /* 0x0000000bff0d7210 */ /* 0x000fd200007fe4ff */
.L_x_55:
[----:B------:R-:W0:Y:S01]  /*0ce0*/  LDC.64 R10, c[0x0][0x380] ;  /* 0x0000e000ff0a7b82 */ /* 0x000e220000000a00 */
[----:B------:R-:W2:Y:S04]  /*0cf0*/  LDG.E R17, desc[UR8][R12.64+-0x10] ;  /* 0xfffff0080c117981 */ /* 0x000ea8000c1e1900 */
[----:B------:R-:W3:Y:S04]  /*0d00*/  LDG.E R25, desc[UR8][R12.64+-0xc] ;  /* 0xfffff4080c197981 */ /* 0x000ee8000c1e1900 */
[----:B------:R-:W4:Y:S04]  /*0d10*/  LDG.E R19, desc[UR8][R12.64+-0x8] ;  /* 0xfffff8080c137981 */ /* 0x000f28000c1e1900 */
[----:B------:R-:W5:Y:S01]  /*0d20*/  LDG.E R26, desc[UR8][R12.64+0xc] ;  /* 0x00000c080c1a7981 */ /* 0x000f62000c1e1900 */
[----:B0-----:R-:W-:-:S05]  /*0d30*/  IMAD.WIDE R10, R15, 0x4, R10 ;  /* 0x000000040f0a7825 */ /* 0x001fca00078e020a */
[----:B------:R-:W2:Y:S04]  /*0d40*/  LDG.E R16, desc[UR8][R10.64] ;  /* 0x000000080a107981 */ /* 0x000ea8000c1e1900 */
[----:B------:R-:W3:Y:S04]  /*0d50*/  LDG.E R24, desc[UR8][R10.64+0x4] ;  /* 0x000004080a187981 */ /* 0x000ee8000c1e1900 */
[----:B------:R-:W4:Y:S04]  /*0d60*/  LDG.E R18, desc[UR8][R10.64+0x8] ;  /* 0x000008080a127981 */ /* 0x000f28000c1e1900 */
[----:B------:R-:W5:Y:S01]  /*0d70*/  LDG.E R27, desc[UR8][R10.64+0x1c] ;  /* 0x00001c080a1b7981 */ /* 0x000f62000c1e1900 */
[----:B--2---:R-:W-:-:S03]  /*0d80*/  FADD R20, R16, -R17 ;  /* 0x8000001110147221 */ /* 0x004fc60000000000 */
[----:B------:R-:W2:Y:S01]  /*0d90*/  LDG.E R16, desc[UR8][R12.64+-0x4] ;  /* 0xfffffc080c107981 */ /* 0x000ea2000c1e1900 */
[----:B---3--:R-:W-:-:S03]  /*0da0*/  FADD R25, R24, -R25 ;  /* 0x8000001918197221 */ /* 0x008fc60000000000 */
[----:B------:R-:W2:Y:S01]  /*0db0*/  LDG.E R17, desc[UR8][R10.64+0xc] ;  /* 0x00000c080a117981 */ /* 0x000ea2000c1e1900 */
[----:B------:R-:W-:-:S03]  /*0dc0*/  FFMA R22, R20, R20, R23 ;  /* 0x0000001414167223 */ /* 0x000fc60000000017 */
[----:B------:R-:W3:Y:S01]  /*0dd0*/  LDG.E R20, desc[UR8][R12.64] ;  /* 0x000000080c147981 */ /* 0x000ee2000c1e1900 */
[----:B------:R-:W-:-:S03]  /*0de0*/  FFMA R22, R25, R25, R22 ;  /* 0x0000001919167223 */ /* 0x000fc60000000016 */
[----:B------:R-:W3:Y:S01]  /*0df0*/  LDG.E R23, desc[UR8][R10.64+0x10] ;  /* 0x000010080a177981 */ /* 0x000ee2000c1e1900 */
[----:B----4-:R-:W-:-:S03]  /*0e00*/  FADD R29, R18, -R19 ;  /* 0x80000013121d7221 */ /* 0x010fc60000000000 */
[----:B------:R-:W4:Y:S04]  /*0e10*/  LDG.E R24, desc[UR8][R12.64+0x4] ;  /* 0x000004080c187981 */ /* 0x000f28000c1e1900 */
[----:B------:R-:W4:Y:S04]  /*0e20*/  LDG.E R25, desc[UR8][R10.64+0x14] ;  /* 0x000014080a197981 */ /* 0x000f28000c1e1900 */
[----:B------:R0:W4:Y:S04]  /*0e30*/  LDG.E R18, desc[UR8][R12.64+0x8] ;  /* 0x000008080c127981 */ /* 0x000128000c1e1900 */
[----:B------:R-:W4:Y:S01]  /*0e40*/  LDG.E R19, desc[UR8][R10.64+0x18] ;  /* 0x000018080a137981 */ /* 0x000f22000c1e1900 */
[----:B------:R-:W-:Y:S01]  /*0e50*/  FFMA R22, R29, R29, R22 ;  /* 0x0000001d1d167223 */ /* 0x000fe20000000016 */
[----:B------:R-:W-:-:S04]  /*0e60*/  IADD3 R14, PT, PT, R14, 0x8, RZ ;  /* 0x000000080e0e7810 */ /* 0x000fc80007ffe0ff */
[----:B------:R-:W-:Y:S01]  /*0e70*/  ISETP.NE.AND P0, PT, R14, RZ, PT ;  /* 0x000000ff0e00720c */ /* 0x000fe20003f05270 */
[----:B-----5:R-:W-:Y:S01]  /*0e80*/  FADD R27, R27, -R26 ;  /* 0x8000001a1b1b7221 */ /* 0x020fe20000000000 */
[----:B0-----:R-:W-:Y:S02]  /*0e90*/  IADD3 R12, P1, PT, R12, 0x20, RZ ;  /* 0x000000200c0c7810 */ /* 0x001fe40007f3e0ff */
[----:B------:R-:W-:Y:S02]  /*0ea0*/  IADD3 R15, PT, PT, R15, 0x8, RZ ;  /* 0x000000080f0f7810 */ /* 0x000fe40007ffe0ff */
[----:B------:R-:W-:Y:S01]  /*0eb0*/  IADD3.X R13, PT, PT, RZ, R13, RZ, P1, !PT ;  /* 0x0000000dff0d7210 */ /* 0x000fe20000ffe4ff */
[----:B--2---:R-:W-:-:S04]  /*0ec0*/  FADD R17, R17, -R16 ;  /* 0x8000001011117221 */ /* 0x004fc80000000000 */
[----:B------:R-:W-:Y:S01]  /*0ed0*/  FFMA R22, R17, R17, R22 ;  /* 0x0000001111167223 */ /* 0x000fe20000000016 */
[----:B---3--:R-:W-:-:S04]  /*0ee0*/  FADD R23, R23, -R20 ;  /* 0x8000001417177221 */ /* 0x008fc80000000000 */
[----:B------:R-:W-:Y:S01]  /*0ef0*/  FFMA R22, R23, R23, R22 ;  /* 0x0000001717167223 */ /* 0x000fe20000000016 */
[----:B----4-:R-:W-:-:S04]  /*0f00*/  FADD R25, R25, -R24 ;  /* 0x8000001819197221 */ /* 0x010fc80000000000 */
[----:B------:R-:W-:Y:S01]  /*0f10*/  FFMA R22, R25, R25, R22 ;  /* 0x0000001919167223 */ /* 0x000fe20000000016 */
[----:B------:R-:W-:-:S04]  /*0f20*/  FADD R19, R19, -R18 ;  /* 0x8000001213137221 */ /* 0x000fc80000000000 */
[----:B------:R-:W-:-:S04]  /*0f30*/  FFMA R22, R19, R19, R22 ;  /* 0x0000001313167223 */ /* 0x000fc80000000016 */
[----:B------:R-:W-:Y:S01]  /*0f40*/  FFMA R23, R27, R27, R22 ;  /* 0x0000001b1b177223 */ /* 0x000fe20000000016 */
[----:B------:R-:W-:Y:S06]  /*0f50*/  @P0 BRA `(.L_x_55) ;  /* 0xfffffffc00600947 */ /* 0x000fec000383ffff */
[----:B------:R-:W-:-:S07]  /*0f60*/  MOV R20, R6 ;  /* 0x0000000600147202 */ /* 0x000fce0000000f00 */
.L_x_54:
[----:B------:R-:W-:-:S13]  /*0f70*/  ISETP.NE.AND P0, PT, R7, RZ, PT ;  /* 0x000000ff0700720c */ /* 0x000fda0003f05270 */
[----:B------:R-:W-:Y:S05]  /*0f80*/  @!P0 BRA `(.L_x_56) ;  /* 0x0000000400088947 */ /* 0x000fea0003800000 */
[----:B------:R-:W-:Y:S02]  /*0f90*/  IADD3 R10, PT, PT, R7, -0x1, RZ ;  /* 0xffffffff070a7810 */ /* 0x000fe40007ffe0ff */
[----:B------:R-:W-:Y:S02]  /*0fa0*/  LOP3.LUT P0, R18, R3, 0x3, RZ, 0xc0, !PT ;  /* 0x0000000303127812 */ /* 0x000fe4000780c0ff */
[----:B------:R-:W-:-:S13]  /*0fb0*/  ISETP.GE.U32.AND P1, PT, R10, 0x3, PT ;  /* 0x000000030a00780c */ /* 0x000fda0003f26070 */
[----:B------:R-:W-:Y:S05]  /*0fc0*/  @!P1 BRA `(.L_x_57) ;  /* 0x0000000000709947 */ /* 0x000fea0003800000 */
[----:B------:R-:W0:Y:S01]  /*0fd0*/  LDC.64 R14, c[0x0][0x380] ;  /* 0x0000e000ff0e7b82 */ /* 0x000e220000000a00 */
[-C--:B------:R-:W-:Y:S02]  /*0fe0*/  IADD3 R17, PT, PT, R5, R20.reuse, RZ ;  /* 0x0000001405117210 */ /* 0x080fe40007ffe0ff */
[CC--:B------:R-:W-:Y:S02]  /*0ff0*/  IADD3 R19, PT, PT, R21.reuse, R20.reuse, RZ ;  /* 0x0000001415137210 */ /* 0x0c0fe40007ffe0ff */
[----:B------:R-:W-:-:S03]  /*1000*/  IADD3 R16, P1, PT, R21, R20, RZ ;  /* 0x0000001415107210 */ /* 0x000fc60007f3e0ff */
[----:B------:R-:W1:Y:S08]  /*1010*/  LDC.64 R12, c[0x0][0x388] ;  /* 0x0000e200ff0c7b82 */ /* 0x000e700000000a00 */
[----:B------:R-:W2:Y:S01]  /*1020*/  LDC.64 R10, c[0x0][0x388] ;  /* 0x0000e200ff0a7b82 */ /* 0x000ea20000000a00 */
[----:B0-----:R-:W-:Y:S01]  /*1030*/  IMAD.WIDE R14, R17, 0x4, R14 ;  /* 0x00000004110e7825 */ /* 0x001fe200078e020e */
[----:B------:R-:W-:-:S04]  /*1040*/  IADD3.X R17, PT, PT, RZ, RZ, RZ, P1, !PT ;  /* 0x000000ffff117210 */ /* 0x000fc80000ffe4ff */
[----:B------:R-:W3:Y:S01]  /*1050*/  LDG.E R25, desc[UR8][R14.64+0xc] ;  /* 0x00000c080e197981 */ /* 0x000ee2000c1e1900 */
[----:B-1----:R-:W-:-:S03]  /*1060*/  IMAD.WIDE.U32 R12, R19, 0x4, R12 ;  /* 0x00000004130c7825 */ /* 0x002fc600078e000c */
[----:B------:R-:W4:Y:S04]  /*1070*/  LDG.E R19, desc[UR8][R14.64+0x8] ;  /* 0x000008080e137981 */ /* 0x000f28000c1e1900 */
[----:B------:R-:W5:Y:S01]  /*1080*/  LDG.E R13, desc[UR8][R12.64] ;  /* 0x000000080c0d7981 */ /* 0x000f62000c1e1900 */
[----:B--2---:R-:W-:-:S04]  /*1090*/  LEA R10, P1, R16, R10, 0x2 ;  /* 0x0000000a100a7211 */ /* 0x004fc800078210ff */
[----:B------:R-:W-:Y:S02]  /*10a0*/  LEA.HI.X R11, R16, R11, R17, 0x2, P1 ;  /* 0x0000000b100b7211 */ /* 0x000fe400008f1411 */
[----:B------:R-:W5:Y:S04]  /*10b0*/  LDG.E R16, desc[UR8][R14.64] ;  /* 0x000000080e107981 */ /* 0x000f68000c1e1900 */
[----:B------:R-:W2:Y:S04]  /*10c0*/  LDG.E R17, desc[UR8][R14.64+0x4] ;  /* 0x000004080e117981 */ /* 0x000ea8000c1e1900 */
[----:B------:R-:W2:Y:S04]  /*10d0*/  LDG.E R22, desc[UR8][R10.64+0x4] ;  /* 0x000004080a167981 */ /* 0x000ea8000c1e1900 */
[----:B------:R-:W4:Y:S04]  /*10e0*/  LDG.E R24, desc[UR8][R10.64+0x8] ;  /* 0x000008080a187981 */ /* 0x000f28000c1e1900 */
[----:B------:R-:W3:Y:S01]  /*10f0*/  LDG.E R26, desc[UR8][R10.64+0xc] ;  /* 0x00000c080a1a7981 */ /* 0x000ee2000c1e1900 */
[----:B------:R-:W-:Y:S01]  /*1100*/  IADD3 R20, PT, PT, R20, 0x4, RZ ;  /* 0x0000000414147810 */ /* 0x000fe20007ffe0ff */
[----:B-----5:R-:W-:-:S04]  /*1110*/  FADD R16, R16, -R13 ;  /* 0x8000000d10107221 */ /* 0x020fc80000000000 */
[----:B------:R-:W-:Y:S01]  /*1120*/  FFMA R16, R16, R16, R23 ;  /* 0x0000001010107223 */ /* 0x000fe20000000017 */
[----:B--2---:R-:W-:-:S04]  /*1130*/  FADD R17, R17, -R22 ;  /* 0x8000001611117221 */ /* 0x004fc80000000000 */
[----:B------:R-:W-:Y:S01]  /*1140*/  FFMA R16, R17, R17, R16 ;  /* 0x0000001111107223 */ /* 0x000fe20000000010 */
[----:B----4-:R-:W-:Y:S01]  /*1150*/  FADD R19, R19, -R24 ;  /* 0x8000001813137221 */ /* 0x010fe20000000000 */
[----:B---3--:R-:W-:-:S03]  /*1160*/  FADD R25, R25, -R26 ;  /* 0x8000001a19197221 */ /* 0x008fc60000000000 */
[----:B------:R-:W-:-:S04]  /*1170*/  FFMA R16, R19, R19, R16 ;  /* 0x0000001313107223 */ /* 0x000fc80000000010 */
[----:B------:R-:W-:-:S07]  /*1180*/  FFMA R23, R25, R25, R16 ;  /* 0x0000001919177223 */ /* 0x000fce0000000010 */
.L_x_57:
[----:B------:R-:W-:Y:S05]  /*1190*/  @!P0 BRA `(.L_x_56) ;  /* 0x0000000000848947 */ /* 0x000fea0003800000 */
[----:B------:R-:W-:Y:S01]  /*11a0*/  ISETP.NE.AND P1, PT, R18, 0x1, PT ;  /* 0x000000011200780c */ /* 0x000fe20003f25270 */
[----:B------:R-:W0:Y:S01]  /*11b0*/  LDC.64 R12, c[0x0][0x388] ;  /* 0x0000e200ff0c7b82 */ /* 0x000e220000000a00 */
[----:B------:R-:W-:-:S04]  /*11c0*/  LOP3.LUT R24, R3, 0x1, RZ, 0xc0, !PT ;  /* 0x0000000103187812 */ /* 0x000fc800078ec0ff */
[----:B------:R-:W-:-:S03]  /*11d0*/  ISETP.NE.U32.AND P0, PT, R24, 0x1, PT ;  /* 0x000000011800780c */ /* 0x000fc60003f05070 */
[----:B------:R-:W1:Y:S04]  /*11e0*/  LDC.64 R14, c[0x0][0x380] ;  /* 0x0000e000ff0e7b82 */ /* 0x000e680000000a00 */
[CC--:B------:R-:W-:Y:S02]  /*11f0*/  @P1 IADD3 R27, PT, PT, R21.reuse, R20.reuse, RZ ;  /* 0x00000014151b1210 */ /* 0x0c0fe40007ffe0ff */
[-C--:B------:R-:W-:Y:S02]  /*1200*/  @P1 IADD3 R22, P2, PT, R21, R20.reuse, RZ ;  /* 0x0000001415161210 */ /* 0x080fe40007f5e0ff */
[----:B------:R-:W2:Y:S01]  /*1210*/  @P1 LDC.64 R10, c[0x0][0x388] ;  /* 0x0000e200ff0a1b82 */ /* 0x000ea20000000a00 */
[----:B------:R-:W-:Y:S02]  /*1220*/  @P1 IADD3 R25, PT, PT, R5, R20, RZ ;  /* 0x0000001405191210 */ /* 0x000fe40007ffe0ff */
[----:B------:R-:W-:-:S02]  /*1230*/  @P1 IADD3 R20, PT, PT, R20, 0x2, RZ ;  /* 0x0000000214141810 */ /* 0x000fc40007ffe0ff */
[----:B------:R-:W-:-:S03]  /*1240*/  @P1 IADD3.X R24, PT, PT, RZ, RZ, RZ, P2, !PT ;  /* 0x000000ffff181210 */ /* 0x000fc600017fe4ff */
[----:B------:R-:W3:Y:S01]  /*1250*/  LDC.64 R16, c[0x0][0x380] ;  /* 0x0000e000ff107b82 */ /* 0x000ee20000000a00 */
[----:B0-----:R-:W-:-:S06]  /*1260*/  @P1 IMAD.WIDE.U32 R12, R27, 0x4, R12 ;  /* 0x000000041b0c1825 */ /* 0x001fcc00078e000c */
[----:B------:R-:W4:Y:S01]  /*1270*/  @P1 LDG.E R13, desc[UR8][R12.64] ;  /* 0x000000080c0d1981 */ /* 0x000f22000c1e1900 */
[----:B------:R-:W0:Y:S01]  /*1280*/  LDC.64 R18, c[0x0][0x388] ;  /* 0x0000e200ff127b82 */ /* 0x000e220000000a00 */
[----:B-1----:R-:W-:Y:S01]  /*1290*/  @P1 IMAD.WIDE R14, R25, 0x4, R14 ;  /* 0x00000004190e1825 */ /* 0x002fe200078e020e */
[-C--:B------:R-:W-:Y:S02]  /*12a0*/  @!P0 IADD3 R25, PT, PT, R21, R20.reuse, RZ ;  /* 0x0000001415198210 */ /* 0x080fe40007ffe0ff */
[----:B------:R-:W-:Y:S02]  /*12b0*/  @!P0 IADD3 R21, PT, PT, R5, R20, RZ ;  /* 0x0000001405158210 */ /* 0x000fe40007ffe0ff */
[----:B------:R-:W4:Y:S01]  /*12c0*/  @P1 LDG.E R20, desc[UR8][R14.64] ;  /* 0x000000080e141981 */ /* 0x000f22000c1e1900 */
[----:B--2---:R-:W-:-:S04]  /*12d0*/  @P1 LEA R10, P2, R22, R10, 0x2 ;  /* 0x0000000a160a1211 */ /* 0x004fc800078410ff */
[----:B------:R-:W-:Y:S01]  /*12e0*/  @P1 LEA.HI.X R11, R22, R11, R24, 0x2, P2 ;  /* 0x0000000b160b1211 */ /* 0x000fe200010f1418 */
[----:B---3--:R-:W-:-:S04]  /*12f0*/  @!P0 IMAD.WIDE R16, R21, 0x4, R16 ;  /* 0x0000000415108825 */ /* 0x008fc800078e0210 */
[----:B------:R-:W2:Y:S04]  /*1300*/  @P1 LDG.E R10, desc[UR8][R10.64+0x4] ;  /* 0x000004080a0a1981 */ /* 0x000ea8000c1e1900 */
[----:B------:R-:W2:Y:S01]  /*1310*/  @P1 LDG.E R21, desc[UR8][R14.64+0x4] ;  /* 0x000004080e151981 */ /* 0x000ea2000c1e1900 */
[----:B0-----:R-:W-:-:S03]  /*1320*/  @!P0 IMAD.WIDE.U32 R18, R25, 0x4, R18 ;  /* 0x0000000419128825 */ /* 0x001fc600078e0012 */
[----:B------:R-:W3:Y:S04]  /*1330*/  @!P0 LDG.E R16, desc[UR8][R16.64] ;  /* 0x0000000810108981 */ /* 0x000ee8000c1e1900 */
[----:B------:R-:W3:Y:S01]  /*1340*/  @!P0 LDG.E R19, desc[UR8][R18.64] ;  /* 0x0000000812138981 */ /* 0x000ee2000c1e1900 */
[----:B----4-:R-:W-:-:S04]  /*1350*/  @P1 FADD R20, R20, -R13 ;  /* 0x8000000d14141221 */ /* 0x010fc80000000000 */
[----:B------:R-:W-:Y:S01]  /*1360*/  @P1 FFMA R20, R20, R20, R23 ;  /* 0x0000001414141223 */ /* 0x000fe20000000017 */
[----:B--2---:R-:W-:-:S04]  /*1370*/  @P1 FADD R21, R21, -R10 ;  /* 0x8000000a15151221 */ /* 0x004fc80000000000 */
[----:B------:R-:W-:Y:S01]  /*1380*/  @P1 FFMA R23, R21, R21, R20 ;  /* 0x0000001515171223 */ /* 0x000fe20000000014 */
[----:B---3--:R-:W-:-:S04]  /*1390*/  @!P0 FADD R10, R16, -R19 ;  /* 0x80000013100a8221 */ /* 0x008fc80000000000 */
[----:B------:R-:W-:-:S07]  /*13a0*/  @!P0 FFMA R23, R10, R10, R23 ;  /* 0x0000000a0a178223 */ /* 0x000fce0000000017 */
.L_x_56:
[----:B------:R-:W0:Y:S01]  /*13b0*/  LDCU UR4, c[0x0][0x3b0] ;  /* 0x00007600ff0477ac */ /* 0x000e220008000800 */
[----:B------:R-:W-:Y:S02]  /*13c0*/  IADD3 R10, PT, PT, R8, 0x1, RZ ;  /* 0x00000001080a7810 */ /* 0x000fe40007ffe0ff */
[----:B------:R-:W-:-:S04]  /*13d0*/  FSETP.GEU.AND P0, PT, R23, R2, PT ;  /* 0x000000021700720b */ /* 0x000fc80003f0e000 */
[----:B------:R-:W-:Y:S02]  /*13e0*/  SEL R4, R8, R4, !P0 ;  /* 0x0000000408047207 */ /* 0x000fe40004000000 */
[----:B------:R-:W-:Y:S02]  /*13f0*/  FSEL R2, R23, R2, !P0 ;  /* 0x0000000217027208 */ /* 0x000fe40004000000 */
[----:B0-----:R-:W-:-:S13]  /*1400*/  ISETP.NE.AND P1, PT, R10, UR4, PT ;  /* 0x000000040a007c0c */ /* 0x001fda000bf25270 */
[----:B------:R-:W-:Y:S05]  /*1410*/  @!P1 BRA `(.L_x_52) ;  /* 0x00000000007c9947 */ /* 0x000fea0003800000 */
[----:B------:R-:W-:Y:S01]  /*1420*/  MOV R8, R10 ;  /* 0x0000000a00087202 */ /* 0x000fe20000000f00 */
[----:B------:R-:W-:Y:S06]  /*1430*/  BRA `(.L_x_58) ;  /* 0xfffffff400f47947 */ /* 0x000fec000383ffff */
.L_x_53:
[----:B------:R-:W-:Y:S01]  /*1440*/  UIADD3 UR4, UPT, UPT, UR5, -0x1, URZ ;  /* 0xffffffff05047890 */ /* 0x000fe2000fffe0ff */
[----:B------:R-:W-:Y:S01]  /*1450*/  HFMA2 R4, -RZ, RZ, 0, 0 ;  /* 0x00000000ff047431 */ /* 0x000fe200000001ff */
[----:B------:R-:W-:Y:S01]  /*1460*/  UIADD3 UR5, UPT, UPT, UR5, -0x2, URZ ;  /* 0xfffffffe05057890 */ /* 0x000fe2000fffe0ff */
[----:B------:R-:W-:Y:S01]  /*1470*/  MOV R5, 0x1 ;  /* 0x0000000100057802 */ /* 0x000fe20000000f00 */
[----:B------:R-:W-:Y:S02]  /*1480*/  ULOP3.LUT UR6, UR4, 0x3, URZ, 0xc0, !UPT ;  /* 0x0000000304067892 */ /* 0x000fe4000f8ec0ff */
[----:B------:R-:W-:-:S09]  /*1490*/  UISETP.GE.U32.AND UP0, UPT, UR5, 0x3, UPT ;  /* 0x000000030500788c */ /* 0x000fd2000bf06070 */
[----:B------:R-:W-:Y:S05]  /*14a0*/  BRA.U !UP0, `(.L_x_59) ;  /* 0x0000000108307547 */ /* 0x000fea000b800000 */
[----:B------:R-:W-:Y:S01]  /*14b0*/  MOV R4, RZ ;  /* 0x000000ff00047202 */ /* 0x000fe20000000f00 */
[----:B------:R-:W-:Y:S01]  /*14c0*/  ULOP3.LUT UR4, UR4, 0xfffffffc, URZ, 0xc0, !UPT ;  /* 0xfffffffc04047892 */ /* 0x000fe2000f8ec0ff */
[----:B------:R-:W-:-:S11]  /*14d0*/  MOV R5, 0x1 ;  /* 0x0000000100057802 */ /* 0x000fd60000000f00 */
.L_x_60:
[C---:B------:R-:W-:Y:S02]  /*14e0*/  IADD3 R6, PT, PT, R5.reuse, 0x3, RZ ;  /* 0x0000000305067810 */ /* 0x040fe40007ffe0ff */
[----:B------:R-:W-:Y:S02]  /*14f0*/  FSETP.GT.AND P0, PT, R2, RZ, PT ;  /* 0x000000ff0200720b */ /* 0x000fe40003f04000 */
[----:B------:R-:W-:Y:S02]  /*1500*/  ISETP.NE.AND P1, PT, R6, UR4, PT ;  /* 0x0000000406007c0c */ /* 0x000fe4000bf25270 */
[C---:B------:R-:W-:Y:S02]  /*1510*/  IADD3 R6, PT, PT, R5.reuse, 0x4, RZ ;  /* 0x0000000405067810 */ /* 0x040fe40007ffe0ff */
[----:B------:R-:W-:Y:S02]  /*1520*/  SEL R4, R5, R4, P0 ;  /* 0x0000000405047207 */ /* 0x000fe40000000000 */
[----:B------:R-:W-:-:S02]  /*1530*/  FSEL R2, R2, RZ, !P0 ;  /* 0x000000ff02027208 */ /* 0x000fc40004000000 */
[----:B------:R-:W-:-:S05]  /*1540*/  MOV R5, R6 ;  /* 0x0000000600057202 */ /* 0x000fca0000000f00 */
[----:B------:R-:W-:Y:S05]  /*1550*/  @P1 BRA `(.L_x_60) ;  /* 0xfffffffc00e01947 */ /* 0x000fea000383ffff */
[----:B------:R-:W-:-:S07]  /*1560*/  MOV R5, R6 ;  /* 0x0000000600057202 */ /* 0x000fce0000000f00 */
.L_x_59:
[----:B------:R-:W-:-:S09]  /*1570*/  UISETP.NE.AND UP0, UPT, UR6, URZ, UPT ;  /* 0x000000ff0600728c */ /* 0x000fd2000bf05270 */
[----:B------:R-:W-:Y:S05]  /*1580*/  BRA.U !UP0, `(.L_x_52) ;  /* 0x0000000108207547 */ /* 0x000fea000b800000 */
[----:B------:R-:W-:-:S05]  /*1590*/  UMOV UR4, URZ ;  /* 0x000000ff00047c82 */ /* 0x000fca0008000000 */
.L_x_61:
[----:B------:R-:W-:Y:S01]  /*15a0*/  UIADD3 UR4, UPT, UPT, UR4, 0x1, URZ ;  /* 0x0000000104047890 */ /* 0x000fe2000fffe0ff */
[----:B------:R-:W-:-:S03]  /*15b0*/  FSETP.GT.AND P0, PT, R2, RZ, PT ;  /* 0x000000ff0200720b */ /* 0x000fc60003f04000 */
[----:B------:R-:W-:Y:S01]  /*15c0*/  UISETP.NE.AND UP0, UPT, UR4, UR6, UPT ;  /* 0x000000060400728c */ /* 0x000fe2000bf05270 */
[C---:B------:R-:W-:Y:S02]  /*15d0*/  SEL R4, R5.reuse, R4, P0 ;  /* 0x0000000405047207 */ /* 0x040fe40000000000 */
[----:B------:R-:W-:Y:S02]  /*15e0*/  FSEL R2, R2, RZ, !P0 ;  /* 0x000000ff02027208 */ /* 0x000fe40004000000 */
[----:B------:R-:W-:-:S04]  /*15f0*/  IADD3 R5, PT, PT, R5, 0x1, RZ ;  /* 0x0000000105057810 */ /* 0x000fc80007ffe0ff */
[----:B------:R-:W-:Y:S05]  /*1600*/  BRA.U UP0, `(.L_x_61) ;  /* 0xfffffffd00e47547 */ /* 0x000fea000b83ffff */
.L_x_52:
[----:B------:R-:W0:Y:S01]  /*1610*/  LDC.64 R6, c[0x0][0x398] ;  /* 0x0000e600ff067b82 */ /* 0x000e220000000a00 */
[----:B------:R-:W-:-:S07]  /*1620*/  HFMA2 R5, -RZ, RZ, 0, 5.9604644775390625e-08 ;  /* 0x00000001ff057431 */ /* 0x000fce00000001ff */
[----:B------:R-:W1:Y:S01]  /*1630*/  LDC.64 R8, c[0x0][0x3a0] ;  /* 0x0000e800ff087b82 */ /* 0x000e620000000a00 */
[----:B------:R-:W-:Y:S01]  /*1640*/  ISETP.GE.AND P0, PT, R3, 0x1, PT ;  /* 0x000000010300780c */ /* 0x000fe20003f06270 */
[----:B0-----:R-:W-:-:S05]  /*1650*/  IMAD.WIDE.U32 R6, R4, 0x4, R6 ;  /* 0x0000000404067825 */ /* 0x001fca00078e0006 */
[----:B------:R0:W-:Y:S01]  /*1660*/  REDG.E.ADD.STRONG.GPU desc[UR8][R6.64], R5 ;  /* 0x000000050600798e */ /* 0x0001e2000c12e108 */
[----:B-1----:R-:W-:-:S05]  /*1670*/  IMAD.WIDE R8, R0, 0x4, R8 ;  /* 0x0000000400087825 */ /* 0x002fca00078e0208 */
[----:B------:R0:W-:Y:S01]  /*1680*/  STG.E desc[UR8][R8.64], R4 ;  /* 0x0000000408007986 */ /* 0x0001e2000c101908 */
[----:B------:R-:W-:Y:S05]  /*1690*/  @!P0 EXIT ;  /* 0x000000000000894d */ /* 0x000fea0003800000 */
[C---:B------:R-:W-:Y:S01]  /*16a0*/  ISETP.GE.U32.AND P0, PT, R3.reuse, 0x10, PT ;  /* 0x000000100300780c */ /* 0x040fe20003f06070 */
[-C--:B0-----:R-:W-:Y:S01]  /*16b0*/  IMAD R4, R4, R3.reuse, RZ ;  /* 0x0000000304047224 */ /* 0x081fe200078e02ff */
[----:B------:R-:W-:Y:S01]  /*16c0*/  LOP3.LUT P1, R12, R3, 0xf, RZ, 0xc0, !PT ;  /* 0x0000000f030c7812 */ /* 0x000fe2000782c0ff */
[----:B------:R-:W-:Y:S01]  /*16d0*/  IMAD R0, R0, R3, RZ ;  /* 0x0000000300007224 */ /* 0x000fe200078e02ff */
[----:B------:R-:W-:-:S09]  /*16e0*/  MOV R5, RZ ;  /* 0x000000ff00057202 */ /* 0x000fd20000000f00 */
[----:B------:R-:W-:Y:S05]  /*16f0*/  @!P0 BRA `(.L_x_62) ;  /* 0x0000000000b48947 */ /* 0x000fea0003800000 */
[----:B------:R-:W-:Y:S02]  /*1700*/  LOP3.LUT R5, R3, 0x7ffffff0, RZ, 0xc0, !PT ;  /* 0x7ffffff003057812 */ /* 0x000fe400078ec0ff */
[----:B------:R-:W-:Y:S02]  /*1710*/  MOV R10, R0 ;  /* 0x00000000000a7202 */ /* 0x000fe40000000f00 */
[----:B------:R-:W-:Y:S02]  /*1720*/  MOV R2, R4 ;  /* 0x0000000400027202 */ /* 0x000fe40000000f00 */
[----:B------:R-:W-:-:S07]  /*1730*/  IADD3 R11, PT, PT, -R5, RZ, RZ ;  /* 0x000000ff050b7210 */ /* 0x000fce0007ffe1ff */
.L_x_63:
[----:B------:R-:W0:Y:S08]  /*1740*/  LDC.64 R6, c[0x0][0x380] ;  /* 0x0000e000ff067b82 */ /* 0x000e300000000a00 */
[----:B----4-:R-:W1:Y:S01]  /*1750*/  LDC.64 R8, c[0x0][0x390] ;  /* 0x0000e400ff087b82 */ /* 0x010e620000000a00 */
[----:B0-----:R-:W-:-:S05]  /*1760*/  IMAD.WIDE R6, R10, 0x4, R6 ;  /* 0x000000040a067825 */ /* 0x001fca00078e0206 */
[----:B------:R-:W2:Y:S01]  /*1770*/  LDG.E R13, desc[UR8][R6.64] ;  /* 0x00000008060d7981 */ /* 0x000ea2000c1e1900 */
[----:B-1----:R-:W-:-:S05]  /*1780*/  IMAD.WIDE R8, R2, 0x4, R8 ;  /* 0x0000000402087825 */ /* 0x002fca00078e0208 */
[----:B--2---:R0:W-:Y:S04]  /*1790*/  REDG.E.ADD.F32.FTZ.RN.STRONG.GPU desc[UR8][R8.64], R13 ;  /* 0x0000000d080079a6 */ /* 0x0041e8000c12f308 */
[----:B------:R-:W2:Y:S04]  /*17a0*/  LDG.E R15, desc[UR8][R6.64+0x4] ;  /* 0x00000408060f7981 */ /* 0x000ea8000c1e1900 */
[----:B--2---:R1:W-:Y:S04]  /*17b0*/  REDG.E.ADD.F32.FTZ.RN.STRONG.GPU desc[UR8][R8.64+0x4], R15 ;  /* 0x0000040f080079a6 */ /* 0x0043e8000c12f308 */
[----:B------:R-:W2:Y:S04]  /*17c0*/  LDG.E R17, desc[UR8][R6.64+0x8] ;  /* 0x0000080806117981 */ /* 0x000ea8000c1e1900 */
[----:B--2---:R2:W-:Y:S04]  /*17d0*/  REDG.E.ADD.F32.FTZ.RN.STRONG.GPU desc[UR8][R8.64+0x8], R17 ;  /* 0x00000811080079a6 */ /* 0x0045e8000c12f308 */
[----:B------:R-:W3:Y:S04]  /*17e0*/  LDG.E R19, desc[UR8][R6.64+0xc] ;  /* 0x00000c0806137981 */ /* 0x000ee8000c1e1900 */
[----:B---3--:R3:W-:Y:S04]  /*17f0*/  REDG.E.ADD.F32.FTZ.RN.STRONG.GPU desc[UR8][R8.64+0xc], R19 ;  /* 0x00000c13080079a6 */ /* 0x0087e8000c12f308 */
[----:B------:R-:W4:Y:S04]  /*1800*/  LDG.E R21, desc[UR8][R6.64+0x10] ;  /* 0x0000100806157981 */ /* 0x000f28000c1e1900 */
[----:B----4-:R4:W-:Y:S04]  /*1810*/  REDG.E.ADD.F32.FTZ.RN.STRONG.GPU desc[UR8][R8.64+0x10], R21 ;  /* 0x00001015080079a6 */ /* 0x0109e8000c12f308 */
[----:B------:R-:W5:Y:S04]  /*1820*/  LDG.E R23, desc[UR8][R6.64+0x14] ;  /* 0x0000140806177981 */ /* 0x000f68000c1e1900 */
[----:B-----5:R5:W-:Y:S04]  /*1830*/  REDG.E.ADD.F32.FTZ.RN.STRONG.GPU desc[UR8][R8.64+0x14], R23 ;  /* 0x00001417080079a6 */ /* 0x020be8000c12f308 */
[----:B0-----:R-:W2:Y:S04]  /*1840*/  LDG.E R13, desc[UR8][R6.64+0x18] ;  /* 0x00001808060d7981 */ /* 0x001ea8000c1e1900 */
[----:B--2---:R0:W-:Y:S04]  /*1850*/  REDG.E.ADD.F32.FTZ.RN.STRONG.GPU desc[UR8][R8.64+0x18], R13 ;  /* 0x0000180d080079a6 */ /* 0x0041e8000c12f308 */
[----:B-1----:R-:W2:Y:S04]  /*1860*/  LDG.E R15, desc[UR8][R6.64+0x1c] ;  /* 0x00001c08060f7981 */ /* 0x002ea8000c1e1900 */
[----:B--2---:R1:W-:Y:S04]  /*1870*/  REDG.E.ADD.F32.FTZ.RN.STRONG.GPU desc[UR8][R8.64+0x1c], R15 ;  /* 0x00001c0f080079a6 */ /* 0x0043e8000c12f308 */
[----:B------:R-:W2:Y:S04]  /*1880*/  LDG.E R17, desc[UR8][R6.64+0x20] ;  /* 0x0000200806117981 */ /* 0x000ea8000c1e1900 */
[----:B--2---:R2:W-:Y:S04]  /*1890*/  REDG.E.ADD.F32.FTZ.RN.STRONG.GPU desc[UR8][R8.64+0x20], R17 ;  /* 0x00002011080079a6 */ /* 0x0045e8000c12f308 */
[----:B---3--:R-:W3:Y:S04]  /*18a0*/  LDG.E R19, desc[UR8][R6.64+0x24] ;  /* 0x0000240806137981 */ /* 0x008ee8000c1e1900 */
[----:B---3--:R3:W-:Y:S04]  /*18b0*/  REDG.E.ADD.F32.FTZ.RN.STRONG.GPU desc[UR8][R8.64+0x24], R19 ;  /* 0x00002413080079a6 */ /* 0x0087e8000c12f308 */
[----:B----4-:R-:W4:Y:S04]  /*18c0*/  LDG.E R21, desc[UR8][R6.64+0x28] ;  /* 0x0000280806157981 */ /* 0x010f28000c1e1900 */
[----:B----4-:R4:W-:Y:S04]  /*18d0*/  REDG.E.ADD.F32.FTZ.RN.STRONG.GPU desc[UR8][R8.64+0x28], R21 ;  /* 0x00002815080079a6 */ /* 0x0109e8000c12f308 */
[----:B-----5:R-:W5:Y:S04]  /*18e0*/  LDG.E R23, desc[UR8][R6.64+0x2c] ;  /* 0x00002c0806177981 */ /* 0x020f68000c1e1900 */
[----:B-----5:R4:W-:Y:S04]  /*18f0*/  REDG.E.ADD.F32.FTZ.RN.STRONG.GPU desc[UR8][R8.64+0x2c], R23 ;  /* 0x00002c17080079a6 */ /* 0x0209e8000c12f308 */
[----:B0-----:R-:W5:Y:S04]  /*1900*/  LDG.E R13, desc[UR8][R6.64+0x30] ;  /* 0x00003008060d7981 */ /* 0x001f68000c1e1900 */
[----:B-----5:R4:W-:Y:S04]  /*1910*/  REDG.E.ADD.F32.FTZ.RN.STRONG.GPU desc[UR8][R8.64+0x30], R13 ;  /* 0x0000300d080079a6 */ /* 0x0209e8000c12f308 */
[----:B-1----:R-:W5:Y:S04]  /*1920*/  LDG.E R15, desc[UR8][R6.64+0x34] ;  /* 0x00003408060f7981 */ /* 0x002f68000c1e1900 */
[----:B-----5:R4:W-:Y:S04]  /*1930*/  REDG.E.ADD.F32.FTZ.RN.STRONG.GPU desc[UR8][R8.64+0x34], R15 ;  /* 0x0000340f080079a6 */ /* 0x0209e8000c12f308 */
[----:B--2---:R-:W2:Y:S01]  /*1940*/  LDG.E R17, desc[UR8][R6.64+0x38] ;  /* 0x0000380806117981 */ /* 0x004ea2000c1e1900 */
[----:B------:R-:W-:-:S04]  /*1950*/  IADD3 R11, PT, PT, R11, 0x10, RZ ;  /* 0x000000100b0b7810 */ /* 0x000fc80007ffe0ff */
[----:B------:R-:W-:Y:S01]  /*1960*/  ISETP.NE.AND P0, PT, R11, RZ, PT ;  /* 0x000000ff0b00720c */ /* 0x000fe20003f05270 */
[----:B--2---:R4:W-:Y:S04]  /*1970*/  REDG.E.ADD.F32.FTZ.RN.STRONG.GPU desc[UR8][R8.64+0x38], R17 ;  /* 0x00003811080079a6 */ /* 0x0049e8000c12f308 */
[----:B---3--:R-:W2:Y:S01]  /*1980*/  LDG.E R19, desc[UR8][R6.64+0x3c] ;  /* 0x00003c0806137981 */ /* 0x008ea2000c1e1900 */
[----:B------:R-:W-:Y:S02]  /*1990*/  IADD3 R2, PT, PT, R2, 0x10, RZ ;  /* 0x0000001002027810 */ /* 0x000fe40007ffe0ff */
[----:B------:R-:W-:Y:S01]  /*19a0*/  IADD3 R10, PT, PT, R10, 0x10, RZ ;  /* 0x000000100a0a7810 */ /* 0x000fe20007ffe0ff */
[----:B--2---:R4:W-:Y:S04]  /*19b0*/  REDG.E.ADD.F32.FTZ.RN.STRONG.GPU desc[UR8][R8.64+0x3c], R19 ;  /* 0x00003c13080079a6 */ /* 0x0049e8000c12f308 */
[----:B------:R-:W-:Y:S05]  /*19c0*/  @P0 BRA `(.L_x_63) ;  /* 0xfffffffc005c0947 */ /* 0x000fea000383ffff */
.L_x_62:
[----:B------:R-:W-:Y:S05]  /*19d0*/  @!P1 EXIT ;  /* 0x000000000000994d */ /* 0x000fea0003800000 */
[----:B------:R-:W-:Y:S02]  /*19e0*/  ISETP.GE.U32.AND P0, PT, R12, 0x8, PT ;  /* 0x000000080c00780c */ /* 0x000fe40003f06070 */
[----:B------:R-:W-:-:S04]  /*19f0*/  LOP3.LUT R2, R3, 0x7, RZ, 0xc0, !PT ;  /* 0x0000000703027812 */ /* 0x000fc800078ec0ff */
[----:B------:R-:W-:-:S07]  /*1a00*/  ISETP.NE.AND P1, PT, R2, RZ, PT ;  /* 0x000000ff0200720c */ /* 0x000fce0003f25270 */
[----:B------:R-:W-:Y:S06]  /*1a10*/  @!P0 BRA `(.L_x_64) ;  /* 0x00000000005c8947 */ /* 0x000fec0003800000 */
[----:B------:R-:W0:Y:S01]  /*1a20*/  LDC.64 R6, c[0x0][0x380] ;  /* 0x0000e000ff067b82 */ /* 0x000e220000000a00 */
[----:B----4-:R-:W-:-:S05]  /*1a30*/  IADD3 R9, PT, PT, R0, R5, RZ ;  /* 0x0000000500097210 */ /* 0x010fca0007ffe0ff */
[----:B0-----:R-:W-:Y:S02]  /*1a40*/  IMAD.WIDE R6, R9, 0x4, R6 ;  /* 0x0000000409067825 */ /* 0x001fe400078e0206 */
[----:B------:R-:W0:Y:S03]  /*1a50*/  LDC.64 R8, c[0x0][0x390] ;  /* 0x0000e400ff087b82 */ /* 0x000e260000000a00 */
[----:B------:R-:W2:Y:S01]  /*1a60*/  LDG.E R13, desc[UR8][R6.64] ;  /* 0x00000008060d7981 */ /* 0x000ea2000c1e1900 */
[----:B------:R-:W-:-:S05]  /*1a70*/  IADD3 R11, PT, PT, R4, R5, RZ ;  /* 0x00000005040b7210 */ /* 0x000fca0007ffe0ff */
[----:B0-----:R-:W-:-:S05]  /*1a80*/  IMAD.WIDE R8, R11, 0x4, R8 ;  /* 0x000000040b087825 */ /* 0x001fca00078e0208 */
[----:B--2---:R0:W-:Y:S04]  /*1a90*/  REDG.E.ADD.F32.FTZ.RN.STRONG.GPU desc[UR8][R8.64], R13 ;  /* 0x0000000d080079a6 */ /* 0x0041e8000c12f308 */
[----:B------:R-:W2:Y:S04]  /*1aa0*/  LDG.E R11, desc[UR8][R6.64+0x4] ;  /* 0x00000408060b7981 */ /* 0x000ea8000c1e1900 */
[----:B--2---:R1:W-:Y:S04]  /*1ab0*/  REDG.E.ADD.F32.FTZ.RN.STRONG.GPU desc[UR8][R8.64+0x4], R11 ;  /* 0x0000040b080079a6 */ /* 0x0043e8000c12f308 */
[----:B------:R-:W2:Y:S04]  /*1ac0*/  LDG.E R15, desc[UR8][R6.64+0x8] ;  /* 0x00000808060f7981 */ /* 0x000ea8000c1e1900 */
[----:B--2---:R2:W-:Y:S04]  /*1ad0*/  REDG.E.ADD.F32.FTZ.RN.STRONG.GPU desc[UR8][R8.64+0x8], R15 ;  /* 0x0000080f080079a6 */ /* 0x0045e8000c12f308 */
[----:B------:R-:W3:Y:S04]  /*1ae0*/  LDG.E R17, desc[UR8][R6.64+0xc] ;  /* 0x00000c0806117981 */ /* 0x000ee8000c1e1900 */
[----:B---3--:R2:W-:Y:S04]  /*1af0*/  REDG.E.ADD.F32.FTZ.RN.STRONG.GPU desc[UR8][R8.64+0xc], R17 ;  /* 0x00000c11080079a6 */ /* 0x0085e8000c12f308 */
[----:B------:R-:W3:Y:S04]  /*1b00*/  LDG.E R19, desc[UR8][R6.64+0x10] ;  /* 0x0000100806137981 */ /* 0x000ee8000c1e1900 */
[----:B---3--:R2:W-:Y:S04]  /*1b10*/  REDG.E.ADD.F32.FTZ.RN.STRONG.GPU desc[UR8][R8.64+0x10], R19 ;  /* 0x00001013080079a6 */ /* 0x0085e8000c12f308 */
[----:B------:R-:W3:Y:S04]  /*1b20*/  LDG.E R21, desc[UR8][R6.64+0x14] ;  /* 0x0000140806157981 */ /* 0x000ee8000c1e1900 */
[----:B---3--:R2:W-:Y:S04]  /*1b30*/  REDG.E.ADD.F32.FTZ.RN.STRONG.GPU desc[UR8][R8.64+0x14], R21 ;  /* 0x00001415080079a6 */ /* 0x0085e8000c12f308 */
[----:B0-----:R-:W3:Y:S04]  /*1b40*/  LDG.E R13, desc[UR8][R6.64+0x18] ;  /* 0x00001808060d7981 */ /* 0x001ee8000c1e1900 */
[----:B---3--:R2:W-:Y:S04]  /*1b50*/  REDG.E.ADD.F32.FTZ.RN.STRONG.GPU desc[UR8][R8.64+0x18], R13 ;  /* 0x0000180d080079a6 */ /* 0x0085e8000c12f308 */
[----:B-1----:R-:W3:Y:S01]  /*1b60*/  LDG.E R11, desc[UR8][R6.64+0x1c] ;  /* 0x00001c08060b7981 */ /* 0x002ee2000c1e1900 */
[----:B------:R-:W-:-:S03]  /*1b70*/  IADD3 R5, PT, PT, R5, 0x8, RZ ;  /* 0x0000000805057810 */ /* 0x000fc60007ffe0ff */
[----:B---3--:R2:W-:Y:S04]  /*1b80*/  REDG.E.ADD.F32.FTZ.RN.STRONG.GPU desc[UR8][R8.64+0x1c], R11 ;  /* 0x00001c0b080079a6 */ /* 0x0085e8000c12f308 */
.L_x_64:
[----:B------:R-:W-:Y:S05]  /*1b90*/  @!P1 EXIT ;  /* 0x000000000000994d */ /* 0x000fea0003800000 */
[----:B------:R-:W-:Y:S02]  /*1ba0*/  ISETP.GE.U32.AND P0, PT, R2, 0x4, PT ;  /* 0x000000040200780c */ /* 0x000fe40003f06070 */
[----:B------:R-:W-:-:S04]  /*1bb0*/  LOP3.LUT R10, R3, 0x3, RZ, 0xc0, !PT ;  /* 0x00000003030a7812 */ /* 0x000fc800078ec0ff */
[----:B------:R-:W-:-:S07]  /*1bc0*/  ISETP.NE.AND P1, PT, R10, RZ, PT ;  /* 0x000000ff0a00720c */ /* 0x000fce0003f25270 */
[----:B------:R-:W-:Y:S06]  /*1bd0*/  @!P0 BRA `(.L_x_65) ;  /* 0x00000000003c8947 */ /* 0x000fec0003800000 */
[----:B------:R-:W0:Y:S01]  /*1be0*/  LDC.64 R2, c[0x0][0x380] ;  /* 0x0000e000ff027b82 */ /* 0x000e220000000a00 */
[----:B------:R-:W-:-:S05]  /*1bf0*/  IADD3 R7, PT, PT, R0, R5, RZ ;  /* 0x0000000500077210 */ /* 0x000fca0007ffe0ff */
[----:B0-----:R-:W-:Y:S02]  /*1c00*/  IMAD.WIDE R6, R7, 0x4, R2 ;  /* 0x0000000407067825 */ /* 0x001fe400078e0202 */
[----:B------:R-:W0:Y:S03]  /*1c10*/  LDC.64 R2, c[0x0][0x390] ;  /* 0x0000e400ff027b82 */ /* 0x000e260000000a00 */
[----:B--2-4-:R-:W2:Y:S01]  /*1c20*/  LDG.E R9, desc[UR8][R6.64] ;  /* 0x0000000806097981 */ /* 0x014ea2000c1e1900 */
[----:B------:R-:W-:-:S05]  /*1c30*/  IADD3 R11, PT, PT, R4, R5, RZ ;  /* 0x00000005040b7210 */ /* 0x000fca0007ffe0ff */
[----:B0-----:R-:W-:-:S05]  /*1c40*/  IMAD.WIDE R2, R11, 0x4, R2 ;  /* 0x000000040b027825 */ /* 0x001fca00078e0202 */
[----:B--2---:R0:W-:Y:S04]  /*1c50*/  REDG.E.ADD.F32.FTZ.RN.STRONG.GPU desc[UR8][R2.64], R9 ;  /* 0x00000009020079a6 */ /* 0x0041e8000c12f308 */
[----:B------:R-:W2:Y:S04]  /*1c60*/  LDG.E R11, desc[UR8][R6.64+0x4] ;  /* 0x00000408060b7981 */ /* 0x000ea8000c1e1900 */
[----:B--2---:R0:W-:Y:S04]  /*1c70*/  REDG.E.ADD.F32.FTZ.RN.STRONG.GPU desc[UR8][R2.64+0x4], R11 ;  /* 0x0000040b020079a6 */ /* 0x0041e8000c12f308 */
[----:B------:R-:W2:Y:S04]  /*1c80*/  LDG.E R13, desc[UR8][R6.64+0x8] ;  /* 0x00000808060d7981 */ /* 0x000ea8000c1e1900 */
[----:B--2---:R0:W-:Y:S04]  /*1c90*/  REDG.E.ADD.F32.FTZ.RN.STRONG.GPU desc[UR8][R2.64+0x8], R13 ;  /* 0x0000080d020079a6 */ /* 0x0041e8000c12f308 */
[----:B------:R-:W2:Y:S01]  /*1ca0*/  LDG.E R15, desc[UR8][R6.64+0xc] ;  /* 0x00000c08060f7981 */ /* 0x000ea2000c1e1900 */
[----:B------:R-:W-:-:S03]  /*1cb0*/  IADD3 R5, PT, PT, R5, 0x4, RZ ;  /* 0x0000000405057810 */ /* 0x000fc60007ffe0ff */
[----:B--2---:R0:W-:Y:S04]  /*1cc0*/  REDG.E.ADD.F32.FTZ.RN.STRONG.GPU desc[UR8][R2.64+0xc], R15 ;  /* 0x00000c0f020079a6 */ /* 0x0041e8000c12f308 */
.L_x_65:
[----:B------:R-:W-:Y:S05]  /*1cd0*/  @!P1 EXIT ;  /* 0x000000000000994d */ /* 0x000fea0003800000 */
[----:B------:R-:W1:Y:S01]  /*1ce0*/  LDC.64 R6, c[0x0][0x380] ;  /* 0x0000e000ff067b82 */ /* 0x000e620000000a00 */
[-C--:B0-2---:R-:W-:Y:S02]  /*1cf0*/  IADD3 R11, PT, PT, R0, R5.reuse, RZ ;  /* 0x00000005000b7210 */ /* 0x085fe40007ffe0ff */
[----:B----4-:R-:W-:Y:S02]  /*1d00*/  IADD3 R13, PT, PT, R4, R5, RZ ;  /* 0x00000005040d7210 */ /* 0x010fe40007ffe0ff */
[----:B------:R-:W-:-:S03]  /*1d10*/  IADD3 R0, PT, PT, -R10, RZ, RZ ;  /* 0x000000ff0a007210 */ /* 0x000fc60007ffe1ff */
[----:B------:R-:W0:Y:S04]  /*1d20*/  LDC.64 R8, c[0x0][0x390] ;  /* 0x0000e400ff087b82 */ /* 0x000e280000000a00 */
.L_x_66:
[----:B-12---:R-:W-:-:S06]  /*1d30*/  IMAD.WIDE R2, R11, 0x4, R6 ;  /* 0x000000040b027825 */ /* 0x006fcc00078e0206 */
[----:B------:R-:W2:Y:S01]  /*1d40*/  LDG.E R3, desc[UR8][R2.64] ;  /* 0x0000000802037981 */ /* 0x000ea2000c1e1900 */
[----:B------:R-:W-:Y:S01]  /*1d50*/  IADD3 R0, PT, PT, R0, 0x1, RZ ;  /* 0x0000000100007810 */ /* 0x000fe20007ffe0ff */
[----:B0-----:R-:W-:-:S03]  /*1d60*/  IMAD.WIDE R4, R13, 0x4, R8 ;  /* 0x000000040d047825 */ /* 0x001fc600078e0208 */
[----:B------:R-:W-:Y:S02]  /*1d70*/  ISETP.NE.AND P0, PT, R0, RZ, PT ;  /* 0x000000ff0000720c */ /* 0x000fe40003f05270 */
[----:B------:R-:W-:Y:S02]  /*1d80*/  IADD3 R11, PT, PT, R11, 0x1, RZ ;  /* 0x000000010b0b7810 */ /* 0x000fe40007ffe0ff */
[----:B------:R-:W-:Y:S01]  /*1d90*/  IADD3 R13, PT, PT, R13, 0x1, RZ ;  /* 0x000000010d0d7810 */ /* 0x000fe20007ffe0ff */
[----:B--2---:R2:W-:Y:S08]  /*1da0*/  REDG.E.ADD.F32.FTZ.RN.STRONG.GPU desc[UR8][R4.64], R3 ;  /* 0x00000003040079a6 */ /* 0x0045f0000c12f308 */
[----:B------:R-:W-:Y:S05]  /*1db0*/  @P0 BRA `(.L_x_66) ;  /* 0xfffffffc00dc0947 */ /* 0x000fea000383ffff */
[----:B------:R-:W-:Y:S05]  /*1dc0*/  EXIT ;  /* 0x000000000000794d */ /* 0x000fea0003800000 */
.L_x_67:
        /* <DEDUP_REMOVED lines=11> */
.L_x_70:


//--------------------- .nv.shared.reserved.0     --------------------------
	.section	.nv.shared.reserved.0,"aw",@nobits
	.weak		__nv_reservedSMEM_offset_0_alias
	.size		__nv_reservedSMEM_offset_0_alias, 0, 64
	.other		__nv_reservedSMEM_offset_0_alias,@"STO_CUDA_RESERVED_SHARED STV_DEFAULT"
__nv_reservedSMEM_offset_0_alias:
	.zero		0
	.zero		64


//--------------------- .nv.constant0._Z13updateCentresPfS_Pii --------------------------
	.section	.nv.constant0._Z13updateCentresPfS_Pii,"a",@progbits
	.sectionflags	@""
	.align	4
.nv.constant0._Z13updateCentresPfS_Pii:
	.zero		924


//--------------------- .nv.constant0._Z12assignPointsPfS_S_PiS0_iii --------------------------
	.section	.nv.constant0._Z12assignPointsPfS_S_PiS0_iii,"a",@progbits
	.sectionflags	@""
	.align	4
.nv.constant0._Z12assignPointsPfS_S_PiS0_iii:
	.zero		948


//--------------------- SYMBOLS --------------------------

	.type		.nv.reservedSmem.offset0,@object
	.size		.nv.reservedSmem.offset0,0x4
